//
// Generated by NVIDIA NVVM Compiler
//
// Compiler Build ID: CL-36424714
// Cuda compilation tools, release 13.0, V13.0.88
// Based on NVVM 20.0.0
//

.version 9.0
.target sm_100
.address_size 64

	// .globl	_Z8vectorNSPfS_i
.func  (.param .b64 func_retval0) __internal_accurate_pow
(
	.param .b64 __internal_accurate_pow_param_0
)
;
// _ZZ7vectorSPfS_iE5s_phi has been demoted
.extern .shared .align 16 .b8 sdata[];

.visible .entry _Z8vectorNSPfS_i(
	.param .u64 .ptr .align 1 _Z8vectorNSPfS_i_param_0,
	.param .u64 .ptr .align 1 _Z8vectorNSPfS_i_param_1,
	.param .u32 _Z8vectorNSPfS_i_param_2
)
{
	.reg .pred 	%p<67>;
	.reg .b32 	%r<88>;
	.reg .b32 	%f<7>;
	.reg .b64 	%rd<9>;
	.reg .b64 	%fd<95>;

	ld.param.u64 	%rd1, [_Z8vectorNSPfS_i_param_0];
	ld.param.u64 	%rd2, [_Z8vectorNSPfS_i_param_1];
	ld.param.u32 	%r9, [_Z8vectorNSPfS_i_param_2];
	mov.u32 	%r10, %tid.x;
	mov.u32 	%r11, %ntid.x;
	mov.u32 	%r12, %ctaid.x;
	mad.lo.s32 	%r1, %r11, %r12, %r10;
	setp.ge.s32 	%p1, %r1, %r9;
	@%p1 bra 	$L__BB0_37;
	cvta.to.global.u64 	%rd3, %rd1;
	mul.wide.s32 	%rd4, %r1, 4;
	add.s64 	%rd5, %rd3, %rd4;
	ld.global.f32 	%f1, [%rd5];
	ld.global.f32 	%f2, [%rd5+4];
	ld.global.f32 	%f3, [%rd5+8];
	ld.global.f32 	%f4, [%rd5+12];
	ld.global.f32 	%f5, [%rd5+16];
	cvt.f64.f32 	%fd1, %f1;
	{
	.reg .b32 %temp; 
	mov.b64 	{%temp, %r2}, %fd1;
	}
	mov.f64 	%fd45, 0d4000000000000000;
	{
	.reg .b32 %temp; 
	mov.b64 	{%temp, %r13}, %fd45;
	}
	and.b32  	%r4, %r13, 2146435072;
	setp.eq.s32 	%p2, %r4, 1062207488;
	abs.f64 	%fd2, %fd1;
	{ // callseq 0, 0
	.param .b64 param0;
	st.param.f64 	[param0], %fd2;
	.param .b64 retval0;
	call.uni (retval0), 
	__internal_accurate_pow, 
	(
	param0
	);
	ld.param.f64 	%fd46, [retval0];
	} // callseq 0
	setp.lt.s32 	%p3, %r2, 0;
	neg.f64 	%fd48, %fd46;
	selp.f64 	%fd49, %fd48, %fd46, %p2;
	selp.f64 	%fd86, %fd49, %fd46, %p3;
	setp.neu.f32 	%p4, %f1, 0f00000000;
	@%p4 bra 	$L__BB0_3;
	setp.eq.s32 	%p5, %r4, 1062207488;
	selp.b32 	%r14, %r2, 0, %p5;
	setp.lt.s32 	%p6, %r13, 0;
	or.b32  	%r15, %r14, 2146435072;
	selp.b32 	%r16, %r15, %r14, %p6;
	mov.b32 	%r17, 0;
	mov.b64 	%fd86, {%r17, %r16};
$L__BB0_3:
	add.f64 	%fd50, %fd1, 0d4000000000000000;
	{
	.reg .b32 %temp; 
	mov.b64 	{%temp, %r18}, %fd50;
	}
	and.b32  	%r19, %r18, 2146435072;
	setp.ne.s32 	%p7, %r19, 2146435072;
	@%p7 bra 	$L__BB0_8;
	setp.num.f32 	%p8, %f1, %f1;
	@%p8 bra 	$L__BB0_6;
	mov.f64 	%fd51, 0d4000000000000000;
	add.rn.f64 	%fd86, %fd1, %fd51;
	bra.uni 	$L__BB0_8;
$L__BB0_6:
	setp.neu.f64 	%p9, %fd2, 0d7FF0000000000000;
	@%p9 bra 	$L__BB0_8;
	setp.lt.s32 	%p10, %r2, 0;
	setp.eq.s32 	%p11, %r4, 1062207488;
	setp.lt.s32 	%p12, %r13, 0;
	selp.b32 	%r21, 0, 2146435072, %p12;
	and.b32  	%r22, %r13, 2147483647;
	setp.ne.s32 	%p13, %r22, 1071644672;
	or.b32  	%r23, %r21, -2147483648;
	selp.b32 	%r24, %r23, %r21, %p13;
	selp.b32 	%r25, %r24, %r21, %p11;
	selp.b32 	%r26, %r25, %r21, %p10;
	mov.b32 	%r27, 0;
	mov.b64 	%fd86, {%r27, %r26};
$L__BB0_8:
	setp.eq.s32 	%p14, %r4, 1062207488;
	setp.eq.f32 	%p15, %f1, 0f3F800000;
	selp.f64 	%fd9, 0d3FF0000000000000, %fd86, %p15;
	cvt.f64.f32 	%fd10, %f2;
	{
	.reg .b32 %temp; 
	mov.b64 	{%temp, %r5}, %fd10;
	}
	abs.f64 	%fd11, %fd10;
	{ // callseq 1, 0
	.param .b64 param0;
	st.param.f64 	[param0], %fd11;
	.param .b64 retval0;
	call.uni (retval0), 
	__internal_accurate_pow, 
	(
	param0
	);
	ld.param.f64 	%fd52, [retval0];
	} // callseq 1
	setp.lt.s32 	%p16, %r5, 0;
	neg.f64 	%fd54, %fd52;
	selp.f64 	%fd55, %fd54, %fd52, %p14;
	selp.f64 	%fd88, %fd55, %fd52, %p16;
	setp.neu.f32 	%p17, %f2, 0f00000000;
	@%p17 bra 	$L__BB0_10;
	setp.eq.s32 	%p18, %r4, 1062207488;
	selp.b32 	%r29, %r5, 0, %p18;
	setp.lt.s32 	%p19, %r13, 0;
	or.b32  	%r30, %r29, 2146435072;
	selp.b32 	%r31, %r30, %r29, %p19;
	mov.b32 	%r32, 0;
	mov.b64 	%fd88, {%r32, %r31};
$L__BB0_10:
	add.f64 	%fd56, %fd10, 0d4000000000000000;
	{
	.reg .b32 %temp; 
	mov.b64 	{%temp, %r33}, %fd56;
	}
	and.b32  	%r34, %r33, 2146435072;
	setp.ne.s32 	%p20, %r34, 2146435072;
	@%p20 bra 	$L__BB0_15;
	setp.num.f32 	%p21, %f2, %f2;
	@%p21 bra 	$L__BB0_13;
	mov.f64 	%fd57, 0d4000000000000000;
	add.rn.f64 	%fd88, %fd10, %fd57;
	bra.uni 	$L__BB0_15;
$L__BB0_13:
	setp.neu.f64 	%p22, %fd11, 0d7FF0000000000000;
	@%p22 bra 	$L__BB0_15;
	setp.lt.s32 	%p23, %r5, 0;
	setp.eq.s32 	%p24, %r4, 1062207488;
	setp.lt.s32 	%p25, %r13, 0;
	selp.b32 	%r36, 0, 2146435072, %p25;
	and.b32  	%r37, %r13, 2147483647;
	setp.ne.s32 	%p26, %r37, 1071644672;
	or.b32  	%r38, %r36, -2147483648;
	selp.b32 	%r39, %r38, %r36, %p26;
	selp.b32 	%r40, %r39, %r36, %p24;
	selp.b32 	%r41, %r40, %r36, %p23;
	mov.b32 	%r42, 0;
	mov.b64 	%fd88, {%r42, %r41};
$L__BB0_15:
	setp.eq.s32 	%p27, %r4, 1062207488;
	setp.eq.f32 	%p28, %f2, 0f3F800000;
	add.f64 	%fd58, %fd88, %fd88;
	selp.f64 	%fd59, 0d4000000000000000, %fd58, %p28;
	add.f64 	%fd18, %fd9, %fd59;
	cvt.f64.f32 	%fd19, %f3;
	{
	.reg .b32 %temp; 
	mov.b64 	{%temp, %r6}, %fd19;
	}
	abs.f64 	%fd20, %fd19;
	{ // callseq 2, 0
	.param .b64 param0;
	st.param.f64 	[param0], %fd20;
	.param .b64 retval0;
	call.uni (retval0), 
	__internal_accurate_pow, 
	(
	param0
	);
	ld.param.f64 	%fd60, [retval0];
	} // callseq 2
	setp.lt.s32 	%p29, %r6, 0;
	neg.f64 	%fd62, %fd60;
	selp.f64 	%fd63, %fd62, %fd60, %p27;
	selp.f64 	%fd90, %fd63, %fd60, %p29;
	setp.neu.f32 	%p30, %f3, 0f00000000;
	@%p30 bra 	$L__BB0_17;
	setp.eq.s32 	%p31, %r4, 1062207488;
	selp.b32 	%r44, %r6, 0, %p31;
	setp.lt.s32 	%p32, %r13, 0;
	or.b32  	%r45, %r44, 2146435072;
	selp.b32 	%r46, %r45, %r44, %p32;
	mov.b32 	%r47, 0;
	mov.b64 	%fd90, {%r47, %r46};
$L__BB0_17:
	add.f64 	%fd64, %fd19, 0d4000000000000000;
	{
	.reg .b32 %temp; 
	mov.b64 	{%temp, %r48}, %fd64;
	}
	and.b32  	%r49, %r48, 2146435072;
	setp.ne.s32 	%p33, %r49, 2146435072;
	@%p33 bra 	$L__BB0_22;
	setp.num.f32 	%p34, %f3, %f3;
	@%p34 bra 	$L__BB0_20;
	mov.f64 	%fd65, 0d4000000000000000;
	add.rn.f64 	%fd90, %fd19, %fd65;
	bra.uni 	$L__BB0_22;
$L__BB0_20:
	setp.neu.f64 	%p35, %fd20, 0d7FF0000000000000;
	@%p35 bra 	$L__BB0_22;
	setp.lt.s32 	%p36, %r6, 0;
	setp.eq.s32 	%p37, %r4, 1062207488;
	setp.lt.s32 	%p38, %r13, 0;
	selp.b32 	%r51, 0, 2146435072, %p38;
	and.b32  	%r52, %r13, 2147483647;
	setp.ne.s32 	%p39, %r52, 1071644672;
	or.b32  	%r53, %r51, -2147483648;
	selp.b32 	%r54, %r53, %r51, %p39;
	selp.b32 	%r55, %r54, %r51, %p37;
	selp.b32 	%r56, %r55, %r51, %p36;
	mov.b32 	%r57, 0;
	mov.b64 	%fd90, {%r57, %r56};
$L__BB0_22:
	setp.eq.s32 	%p40, %r4, 1062207488;
	setp.eq.f32 	%p41, %f3, 0f3F800000;
	selp.f64 	%fd66, 0d3FF0000000000000, %fd90, %p41;
	add.f64 	%fd27, %fd18, %fd66;
	cvt.f64.f32 	%fd28, %f4;
	{
	.reg .b32 %temp; 
	mov.b64 	{%temp, %r7}, %fd28;
	}
	abs.f64 	%fd29, %fd28;
	{ // callseq 3, 0
	.param .b64 param0;
	st.param.f64 	[param0], %fd29;
	.param .b64 retval0;
	call.uni (retval0), 
	__internal_accurate_pow, 
	(
	param0
	);
	ld.param.f64 	%fd67, [retval0];
	} // callseq 3
	setp.lt.s32 	%p42, %r7, 0;
	neg.f64 	%fd69, %fd67;
	selp.f64 	%fd70, %fd69, %fd67, %p40;
	selp.f64 	%fd92, %fd70, %fd67, %p42;
	setp.neu.f32 	%p43, %f4, 0f00000000;
	@%p43 bra 	$L__BB0_24;
	setp.eq.s32 	%p44, %r4, 1062207488;
	selp.b32 	%r59, %r7, 0, %p44;
	setp.lt.s32 	%p45, %r13, 0;
	or.b32  	%r60, %r59, 2146435072;
	selp.b32 	%r61, %r60, %r59, %p45;
	mov.b32 	%r62, 0;
	mov.b64 	%fd92, {%r62, %r61};
$L__BB0_24:
	add.f64 	%fd71, %fd28, 0d4000000000000000;
	{
	.reg .b32 %temp; 
	mov.b64 	{%temp, %r63}, %fd71;
	}
	and.b32  	%r64, %r63, 2146435072;
	setp.ne.s32 	%p46, %r64, 2146435072;
	@%p46 bra 	$L__BB0_29;
	setp.num.f32 	%p47, %f4, %f4;
	@%p47 bra 	$L__BB0_27;
	mov.f64 	%fd72, 0d4000000000000000;
	add.rn.f64 	%fd92, %fd28, %fd72;
	bra.uni 	$L__BB0_29;
$L__BB0_27:
	setp.neu.f64 	%p48, %fd29, 0d7FF0000000000000;
	@%p48 bra 	$L__BB0_29;
	setp.lt.s32 	%p49, %r7, 0;
	setp.eq.s32 	%p50, %r4, 1062207488;
	setp.lt.s32 	%p51, %r13, 0;
	selp.b32 	%r66, 0, 2146435072, %p51;
	and.b32  	%r67, %r13, 2147483647;
	setp.ne.s32 	%p52, %r67, 1071644672;
	or.b32  	%r68, %r66, -2147483648;
	selp.b32 	%r69, %r68, %r66, %p52;
	selp.b32 	%r70, %r69, %r66, %p50;
	selp.b32 	%r71, %r70, %r66, %p49;
	mov.b32 	%r72, 0;
	mov.b64 	%fd92, {%r72, %r71};
$L__BB0_29:
	setp.eq.s32 	%p53, %r4, 1062207488;
	setp.eq.f32 	%p54, %f4, 0f3F800000;
	mul.f64 	%fd73, %fd92, 0d4008000000000000;
	selp.f64 	%fd74, 0d4008000000000000, %fd73, %p54;
	sub.f64 	%fd36, %fd27, %fd74;
	cvt.f64.f32 	%fd37, %f5;
	{
	.reg .b32 %temp; 
	mov.b64 	{%temp, %r8}, %fd37;
	}
	abs.f64 	%fd38, %fd37;
	{ // callseq 4, 0
	.param .b64 param0;
	st.param.f64 	[param0], %fd38;
	.param .b64 retval0;
	call.uni (retval0), 
	__internal_accurate_pow, 
	(
	param0
	);
	ld.param.f64 	%fd75, [retval0];
	} // callseq 4
	setp.lt.s32 	%p55, %r8, 0;
	neg.f64 	%fd77, %fd75;
	selp.f64 	%fd78, %fd77, %fd75, %p53;
	selp.f64 	%fd94, %fd78, %fd75, %p55;
	setp.neu.f32 	%p56, %f5, 0f00000000;
	@%p56 bra 	$L__BB0_31;
	setp.eq.s32 	%p57, %r4, 1062207488;
	selp.b32 	%r74, %r8, 0, %p57;
	setp.lt.s32 	%p58, %r13, 0;
	or.b32  	%r75, %r74, 2146435072;
	selp.b32 	%r76, %r75, %r74, %p58;
	mov.b32 	%r77, 0;
	mov.b64 	%fd94, {%r77, %r76};
$L__BB0_31:
	add.f64 	%fd79, %fd37, 0d4000000000000000;
	{
	.reg .b32 %temp; 
	mov.b64 	{%temp, %r78}, %fd79;
	}
	and.b32  	%r79, %r78, 2146435072;
	setp.ne.s32 	%p59, %r79, 2146435072;
	@%p59 bra 	$L__BB0_36;
	setp.num.f32 	%p60, %f5, %f5;
	@%p60 bra 	$L__BB0_34;
	mov.f64 	%fd80, 0d4000000000000000;
	add.rn.f64 	%fd94, %fd37, %fd80;
	bra.uni 	$L__BB0_36;
$L__BB0_34:
	setp.neu.f64 	%p61, %fd38, 0d7FF0000000000000;
	@%p61 bra 	$L__BB0_36;
	setp.lt.s32 	%p62, %r8, 0;
	setp.eq.s32 	%p63, %r4, 1062207488;
	setp.lt.s32 	%p64, %r13, 0;
	selp.b32 	%r81, 0, 2146435072, %p64;
	and.b32  	%r82, %r13, 2147483647;
	setp.ne.s32 	%p65, %r82, 1071644672;
	or.b32  	%r83, %r81, -2147483648;
	selp.b32 	%r84, %r83, %r81, %p65;
	selp.b32 	%r85, %r84, %r81, %p63;
	selp.b32 	%r86, %r85, %r81, %p62;
	mov.b32 	%r87, 0;
	mov.b64 	%fd94, {%r87, %r86};
$L__BB0_36:
	setp.eq.f32 	%p66, %f5, 0f3F800000;
	mul.f64 	%fd81, %fd94, 0d4014000000000000;
	selp.f64 	%fd82, 0d4014000000000000, %fd81, %p66;
	add.f64 	%fd83, %fd36, %fd82;
	div.rn.f64 	%fd84, %fd83, 0d4038000000000000;
	cvt.rn.f32.f64 	%f6, %fd84;
	cvta.to.global.u64 	%rd6, %rd2;
	add.s64 	%rd8, %rd6, %rd4;
	st.global.f32 	[%rd8], %f6;
$L__BB0_37:
	ret;

}
	// .globl	_Z7vectorSPfS_i
.visible .entry _Z7vectorSPfS_i(
	.param .u64 .ptr .align 1 _Z7vectorSPfS_i_param_0,
	.param .u64 .ptr .align 1 _Z7vectorSPfS_i_param_1,
	.param .u32 _Z7vectorSPfS_i_param_2
)
{
	.reg .pred 	%p<6>;
	.reg .b32 	%r<21>;
	.reg .b32 	%f<21>;
	.reg .b64 	%rd<11>;
	// demoted variable
	.shared .align 4 .b8 _ZZ7vectorSPfS_iE5s_phi[4112];
	ld.param.u64 	%rd4, [_Z7vectorSPfS_i_param_0];
	ld.param.u64 	%rd3, [_Z7vectorSPfS_i_param_1];
	ld.param.u32 	%r5, [_Z7vectorSPfS_i_param_2];
	cvta.to.global.u64 	%rd1, %rd4;
	mov.u32 	%r1, %tid.x;
	mov.u32 	%r6, %ntid.x;
	mov.u32 	%r7, %ctaid.x;
	mad.lo.s32 	%r2, %r6, %r7, %r1;
	add.s32 	%r3, %r2, 2;
	add.s32 	%r8, %r5, 3;
	setp.ge.s32 	%p1, %r3, %r8;
	mul.wide.s32 	%rd5, %r2, 4;
	add.s64 	%rd2, %rd1, %rd5;
	shl.b32 	%r9, %r1, 2;
	mov.u32 	%r10, _ZZ7vectorSPfS_iE5s_phi;
	add.s32 	%r4, %r10, %r9;
	@%p1 bra 	$L__BB1_2;
	ld.global.f32 	%f1, [%rd2+8];
	st.shared.f32 	[%r4+8], %f1;
$L__BB1_2:
	setp.eq.s32 	%p2, %r1, 1023;
	@%p2 bra 	$L__BB1_5;
	setp.ne.s32 	%p3, %r1, 0;
	@%p3 bra 	$L__BB1_8;
	ld.global.f32 	%f5, [%rd2];
	st.shared.f32 	[_ZZ7vectorSPfS_iE5s_phi], %f5;
	ld.global.f32 	%f6, [%rd2+4];
	st.shared.f32 	[_ZZ7vectorSPfS_iE5s_phi+4], %f6;
	bra.uni 	$L__BB1_8;
$L__BB1_5:
	setp.le.s32 	%p4, %r3, %r5;
	@%p4 bra 	$L__BB1_7;
	add.s32 	%r11, %r5, 2;
	mul.wide.s32 	%rd6, %r5, 4;
	add.s64 	%rd7, %rd1, %rd6;
	ld.global.f32 	%f4, [%rd7+8];
	shr.s32 	%r12, %r11, 31;
	shr.u32 	%r13, %r12, 22;
	add.s32 	%r14, %r11, %r13;
	and.b32  	%r15, %r14, 1073740800;
	sub.s32 	%r16, %r11, %r15;
	shl.b32 	%r17, %r16, 2;
	add.s32 	%r19, %r10, %r17;
	st.shared.f32 	[%r19], %f4;
	bra.uni 	$L__BB1_8;
$L__BB1_7:
	ld.global.f32 	%f2, [%rd2+12];
	st.shared.f32 	[_ZZ7vectorSPfS_iE5s_phi+4100], %f2;
	ld.global.f32 	%f3, [%rd2+16];
	st.shared.f32 	[_ZZ7vectorSPfS_iE5s_phi+4104], %f3;
$L__BB1_8:
	bar.sync 	0;
	add.s32 	%r20, %r5, 2;
	setp.ge.s32 	%p5, %r3, %r20;
	@%p5 bra 	$L__BB1_10;
	ld.shared.f32 	%f7, [%r4];
	ld.shared.f32 	%f8, [%r4+4];
	add.f32 	%f9, %f8, %f8;
	mul.f32 	%f10, %f8, %f9;
	fma.rn.f32 	%f11, %f7, %f7, %f10;
	ld.shared.f32 	%f12, [%r4+8];
	fma.rn.f32 	%f13, %f12, %f12, %f11;
	ld.shared.f32 	%f14, [%r4+12];
	mul.f32 	%f15, %f14, 0fC0400000;
	fma.rn.f32 	%f16, %f14, %f15, %f13;
	ld.shared.f32 	%f17, [%r4+16];
	mul.f32 	%f18, %f17, 0f40A00000;
	fma.rn.f32 	%f19, %f17, %f18, %f16;
	div.rn.f32 	%f20, %f19, 0f41C00000;
	cvta.to.global.u64 	%rd8, %rd3;
	add.s64 	%rd10, %rd8, %rd5;
	st.global.f32 	[%rd10+8], %f20;
$L__BB1_10:
	ret;

}
	// .globl	_Z9reduceMaxPfS_i
.visible .entry _Z9reduceMaxPfS_i(
	.param .u64 .ptr .align 1 _Z9reduceMaxPfS_i_param_0,
	.param .u64 .ptr .align 1 _Z9reduceMaxPfS_i_param_1,
	.param .u32 _Z9reduceMaxPfS_i_param_2
)
{
	.reg .pred 	%p<7>;
	.reg .b32 	%r<14>;
	.reg .b32 	%f<8>;
	.reg .b64 	%rd<9>;

	ld.param.u64 	%rd1, [_Z9reduceMaxPfS_i_param_0];
	ld.param.u64 	%rd2, [_Z9reduceMaxPfS_i_param_1];
	ld.param.u32 	%r8, [_Z9reduceMaxPfS_i_param_2];
	mov.u32 	%r1, %tid.x;
	mov.u32 	%r2, %ctaid.x;
	mov.u32 	%r13, %ntid.x;
	mad.lo.s32 	%r4, %r2, %r13, %r1;
	setp.ge.s32 	%p1, %r4, %r8;
	mov.f32 	%f7, 0fBF800000;
	@%p1 bra 	$L__BB2_2;
	cvta.to.global.u64 	%rd3, %rd1;
	mul.wide.s32 	%rd4, %r4, 4;
	add.s64 	%rd5, %rd3, %rd4;
	ld.global.f32 	%f7, [%rd5];
$L__BB2_2:
	shl.b32 	%r9, %r1, 2;
	mov.u32 	%r10, sdata;
	add.s32 	%r5, %r10, %r9;
	st.shared.f32 	[%r5], %f7;
	bar.sync 	0;
	setp.lt.u32 	%p2, %r13, 2;
	@%p2 bra 	$L__BB2_7;
$L__BB2_3:
	mov.u32 	%r6, %r13;
	shr.u32 	%r13, %r6, 1;
	setp.ge.u32 	%p3, %r1, %r13;
	@%p3 bra 	$L__BB2_6;
	ld.shared.f32 	%f5, [%r5];
	shl.b32 	%r11, %r13, 2;
	add.s32 	%r12, %r5, %r11;
	ld.shared.f32 	%f3, [%r12];
	setp.geu.f32 	%p4, %f5, %f3;
	@%p4 bra 	$L__BB2_6;
	st.shared.f32 	[%r5], %f3;
$L__BB2_6:
	bar.sync 	0;
	setp.gt.u32 	%p5, %r6, 3;
	@%p5 bra 	$L__BB2_3;
$L__BB2_7:
	setp.ne.s32 	%p6, %r1, 0;
	@%p6 bra 	$L__BB2_9;
	ld.shared.f32 	%f6, [sdata];
	cvta.to.global.u64 	%rd6, %rd2;
	mul.wide.u32 	%rd7, %r2, 4;
	add.s64 	%rd8, %rd6, %rd7;
	st.global.f32 	[%rd8], %f6;
$L__BB2_9:
	ret;

}
.func  (.param .b64 func_retval0) __internal_accurate_pow(
	.param .b64 __internal_accurate_pow_param_0
)
{
	.reg .pred 	%p<8>;
	.reg .b32 	%r<49>;
	.reg .b32 	%f<3>;
	.reg .b64 	%fd<109>;

	ld.param.f64 	%fd10, [__internal_accurate_pow_param_0];
	{
	.reg .b32 %temp; 
	mov.b64 	{%temp, %r46}, %fd10;
	}
	{
	.reg .b32 %temp; 
	mov.b64 	{%r45, %temp}, %fd10;
	}
	shr.u32 	%r47, %r46, 20;
	setp.gt.u32 	%p1, %r46, 1048575;
	@%p1 bra 	$L__BB3_2;
	mul.f64 	%fd11, %fd10, 0d4350000000000000;
	{
	.reg .b32 %temp; 
	mov.b64 	{%temp, %r46}, %fd11;
	}
	{
	.reg .b32 %temp; 
	mov.b64 	{%r45, %temp}, %fd11;
	}
	shr.u32 	%r16, %r46, 20;
	add.s32 	%r47, %r16, -54;
$L__BB3_2:
	add.s32 	%r48, %r47, -1023;
	and.b32  	%r17, %r46, -2146435073;
	or.b32  	%r18, %r17, 1072693248;
	mov.b64 	%fd107, {%r45, %r18};
	setp.lt.u32 	%p2, %r18, 1073127583;
	@%p2 bra 	$L__BB3_4;
	{
	.reg .b32 %temp; 
	mov.b64 	{%r19, %temp}, %fd107;
	}
	{
	.reg .b32 %temp; 
	mov.b64 	{%temp, %r20}, %fd107;
	}
	add.s32 	%r21, %r20, -1048576;
	mov.b64 	%fd107, {%r19, %r21};
	add.s32 	%r48, %r47, -1022;
$L__BB3_4:
	add.f64 	%fd12, %fd107, 0dBFF0000000000000;
	add.f64 	%fd13, %fd107, 0d3FF0000000000000;
	rcp.approx.ftz.f64 	%fd14, %fd13;
	neg.f64 	%fd15, %fd13;
	fma.rn.f64 	%fd16, %fd15, %fd14, 0d3FF0000000000000;
	fma.rn.f64 	%fd17, %fd16, %fd16, %fd16;
	fma.rn.f64 	%fd18, %fd17, %fd14, %fd14;
	mul.f64 	%fd19, %fd12, %fd18;
	fma.rn.f64 	%fd20, %fd12, %fd18, %fd19;
	mul.f64 	%fd21, %fd20, %fd20;
	fma.rn.f64 	%fd22, %fd21, 0d3EB0F5FF7D2CAFE2, 0d3ED0F5D241AD3B5A;
	fma.rn.f64 	%fd23, %fd22, %fd21, 0d3EF3B20A75488A3F;
	fma.rn.f64 	%fd24, %fd23, %fd21, 0d3F1745CDE4FAECD5;
	fma.rn.f64 	%fd25, %fd24, %fd21, 0d3F3C71C7258A578B;
	fma.rn.f64 	%fd26, %fd25, %fd21, 0d3F6249249242B910;
	fma.rn.f64 	%fd27, %fd26, %fd21, 0d3F89999999999DFB;
	sub.f64 	%fd28, %fd12, %fd20;
	add.f64 	%fd29, %fd28, %fd28;
	neg.f64 	%fd30, %fd20;
	fma.rn.f64 	%fd31, %fd30, %fd12, %fd29;
	mul.f64 	%fd32, %fd18, %fd31;
	fma.rn.f64 	%fd33, %fd21, %fd27, 0d3FB5555555555555;
	mov.f64 	%fd34, 0d3FB5555555555555;
	sub.f64 	%fd35, %fd34, %fd33;
	fma.rn.f64 	%fd36, %fd21, %fd27, %fd35;
	add.f64 	%fd37, %fd36, 0dBC46A4CB00B9E7B0;
	add.f64 	%fd38, %fd33, %fd37;
	sub.f64 	%fd39, %fd33, %fd38;
	add.f64 	%fd40, %fd37, %fd39;
	mul.rn.f64 	%fd41, %fd20, %fd20;
	neg.f64 	%fd42, %fd41;
	fma.rn.f64 	%fd43, %fd20, %fd20, %fd42;
	{
	.reg .b32 %temp; 
	mov.b64 	{%r22, %temp}, %fd32;
	}
	{
	.reg .b32 %temp; 
	mov.b64 	{%temp, %r23}, %fd32;
	}
	add.s32 	%r24, %r23, 1048576;
	mov.b64 	%fd44, {%r22, %r24};
	fma.rn.f64 	%fd45, %fd20, %fd44, %fd43;
	mul.rn.f64 	%fd46, %fd41, %fd20;
	neg.f64 	%fd47, %fd46;
	fma.rn.f64 	%fd48, %fd41, %fd20, %fd47;
	fma.rn.f64 	%fd49, %fd41, %fd32, %fd48;
	fma.rn.f64 	%fd50, %fd45, %fd20, %fd49;
	mul.rn.f64 	%fd51, %fd38, %fd46;
	neg.f64 	%fd52, %fd51;
	fma.rn.f64 	%fd53, %fd38, %fd46, %fd52;
	fma.rn.f64 	%fd54, %fd38, %fd50, %fd53;
	fma.rn.f64 	%fd55, %fd40, %fd46, %fd54;
	add.f64 	%fd56, %fd51, %fd55;
	sub.f64 	%fd57, %fd51, %fd56;
	add.f64 	%fd58, %fd55, %fd57;
	add.f64 	%fd59, %fd20, %fd56;
	sub.f64 	%fd60, %fd20, %fd59;
	add.f64 	%fd61, %fd56, %fd60;
	add.f64 	%fd62, %fd58, %fd61;
	add.f64 	%fd63, %fd32, %fd62;
	add.f64 	%fd64, %fd59, %fd63;
	sub.f64 	%fd65, %fd59, %fd64;
	add.f64 	%fd66, %fd63, %fd65;
	xor.b32  	%r25, %r48, -2147483648;
	mov.b32 	%r26, 1127219200;
	mov.b64 	%fd67, {%r25, %r26};
	mov.b32 	%r27, -2147483648;
	mov.b64 	%fd68, {%r27, %r26};
	sub.f64 	%fd69, %fd67, %fd68;
	fma.rn.f64 	%fd70, %fd69, 0d3FE62E42FEFA39EF, %fd64;
	fma.rn.f64 	%fd71, %fd69, 0dBFE62E42FEFA39EF, %fd70;
	sub.f64 	%fd72, %fd71, %fd64;
	sub.f64 	%fd73, %fd66, %fd72;
	fma.rn.f64 	%fd74, %fd69, 0d3C7ABC9E3B39803F, %fd73;
	add.f64 	%fd75, %fd70, %fd74;
	sub.f64 	%fd76, %fd70, %fd75;
	add.f64 	%fd77, %fd74, %fd76;
	mov.f64 	%fd78, 0d4000000000000000;
	{
	.reg .b32 %temp; 
	mov.b64 	{%temp, %r28}, %fd78;
	}
	{
	.reg .b32 %temp; 
	mov.b64 	{%r29, %temp}, %fd78;
	}
	shl.b32 	%r30, %r28, 1;
	setp.gt.u32 	%p3, %r30, -33554433;
	and.b32  	%r31, %r28, -15728641;
	selp.b32 	%r32, %r31, %r28, %p3;
	mov.b64 	%fd79, {%r29, %r32};
	mul.rn.f64 	%fd80, %fd75, %fd79;
	neg.f64 	%fd81, %fd80;
	fma.rn.f64 	%fd82, %fd75, %fd79, %fd81;
	fma.rn.f64 	%fd83, %fd77, %fd79, %fd82;
	add.f64 	%fd4, %fd80, %fd83;
	sub.f64 	%fd84, %fd80, %fd4;
	add.f64 	%fd5, %fd83, %fd84;
	fma.rn.f64 	%fd85, %fd4, 0d3FF71547652B82FE, 0d4338000000000000;
	{
	.reg .b32 %temp; 
	mov.b64 	{%r13, %temp}, %fd85;
	}
	mov.f64 	%fd86, 0dC338000000000000;
	add.rn.f64 	%fd87, %fd85, %fd86;
	fma.rn.f64 	%fd88, %fd87, 0dBFE62E42FEFA39EF, %fd4;
	fma.rn.f64 	%fd89, %fd87, 0dBC7ABC9E3B39803F, %fd88;
	fma.rn.f64 	%fd90, %fd89, 0d3E5ADE1569CE2BDF, 0d3E928AF3FCA213EA;
	fma.rn.f64 	%fd91, %fd90, %fd89, 0d3EC71DEE62401315;
	fma.rn.f64 	%fd92, %fd91, %fd89, 0d3EFA01997C89EB71;
	fma.rn.f64 	%fd93, %fd92, %fd89, 0d3F2A01A014761F65;
	fma.rn.f64 	%fd94, %fd93, %fd89, 0d3F56C16C1852B7AF;
	fma.rn.f64 	%fd95, %fd94, %fd89, 0d3F81111111122322;
	fma.rn.f64 	%fd96, %fd95, %fd89, 0d3FA55555555502A1;
	fma.rn.f64 	%fd97, %fd96, %fd89, 0d3FC5555555555511;
	fma.rn.f64 	%fd98, %fd97, %fd89, 0d3FE000000000000B;
	fma.rn.f64 	%fd99, %fd98, %fd89, 0d3FF0000000000000;
	fma.rn.f64 	%fd100, %fd99, %fd89, 0d3FF0000000000000;
	{
	.reg .b32 %temp; 
	mov.b64 	{%r14, %temp}, %fd100;
	}
	{
	.reg .b32 %temp; 
	mov.b64 	{%temp, %r15}, %fd100;
	}
	shl.b32 	%r33, %r13, 20;
	add.s32 	%r34, %r33, %r15;
	mov.b64 	%fd108, {%r14, %r34};
	{
	.reg .b32 %temp; 
	mov.b64 	{%temp, %r35}, %fd4;
	}
	mov.b32 	%f2, %r35;
	abs.f32 	%f1, %f2;
	setp.lt.f32 	%p4, %f1, 0f4086232B;
	@%p4 bra 	$L__BB3_7;
	setp.lt.f64 	%p5, %fd4, 0d0000000000000000;
	add.f64 	%fd101, %fd4, 0d7FF0000000000000;
	selp.f64 	%fd108, 0d0000000000000000, %fd101, %p5;
	setp.geu.f32 	%p6, %f1, 0f40874800;
	@%p6 bra 	$L__BB3_7;
	shr.u32 	%r36, %r13, 31;
	add.s32 	%r37, %r13, %r36;
	shr.s32 	%r38, %r37, 1;
	shl.b32 	%r39, %r38, 20;
	add.s32 	%r40, %r15, %r39;
	mov.b64 	%fd102, {%r14, %r40};
	sub.s32 	%r41, %r13, %r38;
	shl.b32 	%r42, %r41, 20;
	add.s32 	%r43, %r42, 1072693248;
	mov.b32 	%r44, 0;
	mov.b64 	%fd103, {%r44, %r43};
	mul.f64 	%fd108, %fd103, %fd102;
$L__BB3_7:
	abs.f64 	%fd104, %fd108;
	setp.eq.f64 	%p7, %fd104, 0d7FF0000000000000;
	fma.rn.f64 	%fd105, %fd108, %fd5, %fd108;
	selp.f64 	%fd106, %fd108, %fd105, %p7;
	st.param.f64 	[func_retval0], %fd106;
	ret;

}


// ===== COMPILED SASS (sm_100) =====

	.target	sm_100

	.elftype	@"ET_EXEC"


//--------------------- .note.nv.tkinfo           --------------------------
	.section	.note.nv.tkinfo,"",@"SHT_NOTE"
	.sectionflags	@"SHF_NOTE_NV_TKINFO"
	.tkinfo
        /*0018*/ 	.word	0x00000002
        /*0030*/ 	.string	""
        /*0030*/ 	.string	"ptxas"
        /*0030*/ 	.string	"Cuda compilation tools, release 13.0, V13.0.88"
        /*0030*/ 	.string	"Build cuda_13.0.r13.0/compiler.36424714_0"
        /*0030*/ 	.string	"-arch sm_100 -m 64 "



//--------------------- .note.nv.cuinfo           --------------------------
	.section	.note.nv.cuinfo,"",@"SHT_NOTE"
	.sectionflags	@"SHF_NOTE_NV_CUINFO"
        /*0018*/ 	.short	0x0002
        /*001a*/ 	.short	0x0064
        /*001c*/ 	.short	0x0082
	.zero		2


//--------------------- .nv.info                  --------------------------
	.section	.nv.info,"",@"SHT_CUDA_INFO"
	.align	4


	//----- nvinfo : EIATTR_REGCOUNT
	.align		4
        /*0000*/ 	.byte	0x04, 0x2f
        /*0002*/ 	.short	(.L_1 - .L_0)
	.align		4
.L_0:
        /*0004*/ 	.word	index@(_Z8vectorNSPfS_i)
        /*0008*/ 	.word	0x00000020


	//----- nvinfo : EIATTR_FRAME_SIZE
	.align		4
.L_1:
        /*000c*/ 	.byte	0x04, 0x11
        /*000e*/ 	.short	(.L_3 - .L_2)
	.align		4
.L_2:
        /*0010*/ 	.word	index@($_Z8vectorNSPfS_i$__internal_accurate_pow)
        /*0014*/ 	.word	0x00000000


	//----- nvinfo : EIATTR_FRAME_SIZE
	.align		4
.L_3:
        /*0018*/ 	.byte	0x04, 0x11
        /*001a*/ 	.short	(.L_5 - .L_4)
	.align		4
.L_4:
        /*001c*/ 	.word	index@($__internal_1_$__cuda_sm20_div_rn_f64_full)
        /*0020*/ 	.word	0x00000000


	//----- nvinfo : EIATTR_FRAME_SIZE
	.align		4
.L_5:
        /*0024*/ 	.byte	0x04, 0x11
        /*0026*/ 	.short	(.L_7 - .L_6)
	.align		4
.L_6:
        /*0028*/ 	.word	index@(_Z8vectorNSPfS_i)
        /*002c*/ 	.word	0x00000000


	//----- nvinfo : EIATTR_REGCOUNT
	.align		4
.L_7:
        /*0030*/ 	.byte	0x04, 0x2f
        /*0032*/ 	.short	(.L_9 - .L_8)
	.align		4
.L_8:
        /*0034*/ 	.word	index@(_Z7vectorSPfS_i)
        /*0038*/ 	.word	0x00000010


	//----- nvinfo : EIATTR_FRAME_SIZE
	.align		4
.L_9:
        /*003c*/ 	.byte	0x04, 0x11
        /*003e*/ 	.short	(.L_11 - .L_10)
	.align		4
.L_10:
        /*0040*/ 	.word	index@($__internal_0_$__cuda_sm3x_div_rn_noftz_f32_slowpath)
        /*0044*/ 	.word	0x00000000


	//----- nvinfo : EIATTR_FRAME_SIZE
	.align		4
.L_11:
        /*0048*/ 	.byte	0x04, 0x11
        /*004a*/ 	.short	(.L_13 - .L_12)
	.align		4
.L_12:
        /*004c*/ 	.word	index@(_Z7vectorSPfS_i)
        /*0050*/ 	.word	0x00000000


	//----- nvinfo : EIATTR_REGCOUNT
	.align		4
.L_13:
        /*0054*/ 	.byte	0x04, 0x2f
        /*0056*/ 	.short	(.L_15 - .L_14)
	.align		4
.L_14:
        /*0058*/ 	.word	index@(_Z9reduceMaxPfS_i)
        /*005c*/ 	.word	0x0000000a


	//----- nvinfo : EIATTR_FRAME_SIZE
	.align		4
.L_15:
        /*0060*/ 	.byte	0x04, 0x11
        /*0062*/ 	.short	(.L_17 - .L_16)
	.align		4
.L_16:
        /*0064*/ 	.word	index@(_Z9reduceMaxPfS_i)
        /*0068*/ 	.word	0x00000000


	//----- nvinfo : EIATTR_MIN_STACK_SIZE
	.align		4
.L_17:
        /*006c*/ 	.byte	0x04, 0x12
        /*006e*/ 	.short	(.L_19 - .L_18)
	.align		4
.L_18:
        /*0070*/ 	.word	index@(_Z9reduceMaxPfS_i)
        /*0074*/ 	.word	0x00000000


	//----- nvinfo : EIATTR_MIN_STACK_SIZE
	.align		4
.L_19:
        /*0078*/ 	.byte	0x04, 0x12
        /*007a*/ 	.short	(.L_21 - .L_20)
	.align		4
.L_20:
        /*007c*/ 	.word	index@(_Z7vectorSPfS_i)
        /*0080*/ 	.word	0x00000000


	//----- nvinfo : EIATTR_MIN_STACK_SIZE
	.align		4
.L_21:
        /*0084*/ 	.byte	0x04, 0x12
        /*0086*/ 	.short	(.L_23 - .L_22)
	.align		4
.L_22:
        /*0088*/ 	.word	index@(_Z8vectorNSPfS_i)
        /*008c*/ 	.word	0x00000000
.L_23:


//--------------------- .nv.compat                --------------------------
	.section	.nv.compat,"",@"SHT_CUDA_COMPAT_INFO"
	.align	4
        /*0000*/ 	.byte	0x02, 0x09, 0x00, 0x00, 0x02, 0x02, 0x01, 0x00, 0x02, 0x05, 0x05, 0x00, 0x03, 0x07, 0x01, 0x01
        /*0010*/ 	.byte	0x02, 0x03, 0x00, 0x00, 0x02, 0x06, 0x01, 0x00, 0x04, 0x0b, 0x08, 0x00, 0x01, 0x00, 0x00, 0x00
        /*0020*/ 	.byte	0x00, 0x00, 0x00, 0x00


//--------------------- .nv.info._Z9reduceMaxPfS_i --------------------------
	.section	.nv.info._Z9reduceMaxPfS_i,"",@"SHT_CUDA_INFO"
	.sectionflags	@""
	.align	4


	//----- nvinfo : EIATTR_CUDA_API_VERSION
	.align		4
        /*0000*/ 	.byte	0x04, 0x37
        /*0002*/ 	.short	(.L_25 - .L_24)
.L_24:
        /*0004*/ 	.word	0x00000082


	//----- nvinfo : EIATTR_KPARAM_INFO
	.align		4
.L_25:
        /*0008*/ 	.byte	0x04, 0x17
        /*000a*/ 	.short	(.L_27 - .L_26)
.L_26:
        /*000c*/ 	.word	0x00000000
        /*0010*/ 	.short	0x0002
        /*0012*/ 	.short	0x0010
        /*0014*/ 	.byte	0x00, 0xf0, 0x11, 0x00


	//----- nvinfo : EIATTR_KPARAM_INFO
	.align		4
.L_27:
        /*0018*/ 	.byte	0x04, 0x17
        /*001a*/ 	.short	(.L_29 - .L_28)
.L_28:
        /*001c*/ 	.word	0x00000000
        /*0020*/ 	.short	0x0001
        /*0022*/ 	.short	0x0008
        /*0024*/ 	.byte	0x00, 0xf5, 0x21, 0x00


	//----- nvinfo : EIATTR_KPARAM_INFO
	.align		4
.L_29:
        /*0028*/ 	.byte	0x04, 0x17
        /*002a*/ 	.short	(.L_31 - .L_30)
.L_30:
        /*002c*/ 	.word	0x00000000
        /*0030*/ 	.short	0x0000
        /*0032*/ 	.short	0x0000
        /*0034*/ 	.byte	0x00, 0xf5, 0x21, 0x00


	//----- nvinfo : EIATTR_SPARSE_MMA_MASK
	.align		4
.L_31:
        /*0038*/ 	.byte	0x03, 0x50
        /*003a*/ 	.short	0x0000


	//----- nvinfo : EIATTR_MAXREG_COUNT
	.align		4
        /*003c*/ 	.byte	0x03, 0x1b
        /*003e*/ 	.short	0x00ff


	//----- nvinfo : EIATTR_NUM_BARRIERS
	.align		4
        /*0040*/ 	.byte	0x02, 0x4c
        /*0042*/ 	.byte	0x01
	.zero		1


	//----- nvinfo : EIATTR_MERCURY_ISA_VERSION
	.align		4
        /*0044*/ 	.byte	0x03, 0x5f
        /*0046*/ 	.short	0x0101


	//----- nvinfo : EIATTR_VRC_CTA_INIT_COUNT
	.align		4
        /*0048*/ 	.byte	0x02, 0x4a
	.zero		1
	.zero		1


	//----- nvinfo : EIATTR_EXIT_INSTR_OFFSETS
	.align		4
        /*004c*/ 	.byte	0x04, 0x1c
        /*004e*/ 	.short	(.L_33 - .L_32)


	//   ....[0]....
.L_32:
        /*0050*/ 	.word	0x00000240


	//   ....[1]....
        /*0054*/ 	.word	0x000002c0


	//----- nvinfo : EIATTR_CRS_STACK_SIZE
	.align		4
.L_33:
        /*0058*/ 	.byte	0x04, 0x1e
        /*005a*/ 	.short	(.L_35 - .L_34)
.L_34:
        /*005c*/ 	.word	0x00000000


	//----- nvinfo : EIATTR_CBANK_PARAM_SIZE
	.align		4
.L_35:
        /*0060*/ 	.byte	0x03, 0x19
        /*0062*/ 	.short	0x0014


	//----- nvinfo : EIATTR_PARAM_CBANK
	.align		4
        /*0064*/ 	.byte	0x04, 0x0a
        /*0066*/ 	.short	(.L_37 - .L_36)
	.align		4
.L_36:
        /*0068*/ 	.word	index@(.nv.constant0._Z9reduceMaxPfS_i)
        /*006c*/ 	.short	0x0380
        /*006e*/ 	.short	0x0014


	//----- nvinfo : EIATTR_SW_WAR
	.align		4
.L_37:
        /*0070*/ 	.byte	0x04, 0x36
        /*0072*/ 	.short	(.L_39 - .L_38)
.L_38:
        /*0074*/ 	.word	0x00000008
.L_39:


//--------------------- .nv.info._Z7vectorSPfS_i  --------------------------
	.section	.nv.info._Z7vectorSPfS_i,"",@"SHT_CUDA_INFO"
	.sectionflags	@""
	.align	4


	//----- nvinfo : EIATTR_CUDA_API_VERSION
	.align		4
        /*0000*/ 	.byte	0x04, 0x37
        /*0002*/ 	.short	(.L_41 - .L_40)
.L_40:
        /*0004*/ 	.word	0x00000082


	//----- nvinfo : EIATTR_KPARAM_INFO
	.align		4
.L_41:
        /*0008*/ 	.byte	0x04, 0x17
        /*000a*/ 	.short	(.L_43 - .L_42)
.L_42:
        /*000c*/ 	.word	0x00000000
        /*0010*/ 	.short	0x0002
        /*0012*/ 	.short	0x0010
        /*0014*/ 	.byte	0x00, 0xf0, 0x11, 0x00


	//----- nvinfo : EIATTR_KPARAM_INFO
	.align		4
.L_43:
        /*0018*/ 	.byte	0x04, 0x17
        /*001a*/ 	.short	(.L_45 - .L_44)
.L_44:
        /*001c*/ 	.word	0x00000000
        /*0020*/ 	.short	0x0001
        /*0022*/ 	.short	0x0008
        /*0024*/ 	.byte	0x00, 0xf5, 0x21, 0x00


	//----- nvinfo : EIATTR_KPARAM_INFO
	.align		4
.L_45:
        /*0028*/ 	.byte	0x04, 0x17
        /*002a*/ 	.short	(.L_47 - .L_46)
.L_46:
        /*002c*/ 	.word	0x00000000
        /*0030*/ 	.short	0x0000
        /*0032*/ 	.short	0x0000
        /*0034*/ 	.byte	0x00, 0xf5, 0x21, 0x00


	//----- nvinfo : EIATTR_SPARSE_MMA_MASK
	.align		4
.L_47:
        /*0038*/ 	.byte	0x03, 0x50
        /*003a*/ 	.short	0x0000


	//----- nvinfo : EIATTR_MAXREG_COUNT
	.align		4
        /*003c*/ 	.byte	0x03, 0x1b
        /*003e*/ 	.short	0x00ff


	//----- nvinfo : EIATTR_NUM_BARRIERS
	.align		4
        /*0040*/ 	.byte	0x02, 0x4c
        /*0042*/ 	.byte	0x01
	.zero		1


	//----- nvinfo : EIATTR_MERCURY_ISA_VERSION
	.align		4
        /*0044*/ 	.byte	0x03, 0x5f
        /*0046*/ 	.short	0x0101


	//----- nvinfo : EIATTR_VRC_CTA_INIT_COUNT
	.align		4
        /*0048*/ 	.byte	0x02, 0x4a
	.zero		1
	.zero		1


	//----- nvinfo : EIATTR_EXIT_INSTR_OFFSETS
	.align		4
        /*004c*/ 	.byte	0x04, 0x1c
        /*004e*/ 	.short	(.L_49 - .L_48)


	//   ....[0]....
.L_48:
        /*0050*/ 	.word	0x000002d0


	//   ....[1]....
        /*0054*/ 	.word	0x000004b0


	//----- nvinfo : EIATTR_CRS_STACK_SIZE
	.align		4
.L_49:
        /*0058*/ 	.byte	0x04, 0x1e
        /*005a*/ 	.short	(.L_51 - .L_50)
.L_50:
        /*005c*/ 	.word	0x00000000


	//----- nvinfo : EIATTR_CBANK_PARAM_SIZE
	.align		4
.L_51:
        /*0060*/ 	.byte	0x03, 0x19
        /*0062*/ 	.short	0x0014


	//----- nvinfo : EIATTR_PARAM_CBANK
	.align		4
        /*0064*/ 	.byte	0x04, 0x0a
        /*0066*/ 	.short	(.L_53 - .L_52)
	.align		4
.L_52:
        /*0068*/ 	.word	index@(.nv.constant0._Z7vectorSPfS_i)
        /*006c*/ 	.short	0x0380
        /*006e*/ 	.short	0x0014


	//----- nvinfo : EIATTR_SW_WAR
	.align		4
.L_53:
        /*0070*/ 	.byte	0x04, 0x36
        /*0072*/ 	.short	(.L_55 - .L_54)
.L_54:
        /*0074*/ 	.word	0x00000008
.L_55:


//--------------------- .nv.info._Z8vectorNSPfS_i --------------------------
	.section	.nv.info._Z8vectorNSPfS_i,"",@"SHT_CUDA_INFO"
	.sectionflags	@""
	.align	4


	//----- nvinfo : EIATTR_CUDA_API_VERSION
	.align		4
        /*0000*/ 	.byte	0x04, 0x37
        /*0002*/ 	.short	(.L_57 - .L_56)
.L_56:
        /*0004*/ 	.word	0x00000082


	//----- nvinfo : EIATTR_KPARAM_INFO
	.align		4
.L_57:
        /*0008*/ 	.byte	0x04, 0x17
        /*000a*/ 	.short	(.L_59 - .L_58)
.L_58:
        /*000c*/ 	.word	0x00000000
        /*0010*/ 	.short	0x0002
        /*0012*/ 	.short	0x0010
        /*0014*/ 	.byte	0x00, 0xf0, 0x11, 0x00


	//----- nvinfo : EIATTR_KPARAM_INFO
	.align		4
.L_59:
        /*0018*/ 	.byte	0x04, 0x17
        /*001a*/ 	.short	(.L_61 - .L_60)
.L_60:
        /*001c*/ 	.word	0x00000000
        /*0020*/ 	.short	0x0001
        /*0022*/ 	.short	0x0008
        /*0024*/ 	.byte	0x00, 0xf5, 0x21, 0x00


	//----- nvinfo : EIATTR_KPARAM_INFO
	.align		4
.L_61:
        /*0028*/ 	.byte	0x04, 0x17
        /*002a*/ 	.short	(.L_63 - .L_62)
.L_62:
        /*002c*/ 	.word	0x00000000
        /*0030*/ 	.short	0x0000
        /*0032*/ 	.short	0x0000
        /*0034*/ 	.byte	0x00, 0xf5, 0x21, 0x00


	//----- nvinfo : EIATTR_SPARSE_MMA_MASK
	.align		4
.L_63:
        /*0038*/ 	.byte	0x03, 0x50
        /*003a*/ 	.short	0x0000


	//----- nvinfo : EIATTR_MAXREG_COUNT
	.align		4
        /*003c*/ 	.byte	0x03, 0x1b
        /*003e*/ 	.short	0x00ff


	//----- nvinfo : EIATTR_MERCURY_ISA_VERSION
	.align		4
        /*0040*/ 	.byte	0x03, 0x5f
        /*0042*/ 	.short	0x0101


	//----- nvinfo : EIATTR_VRC_CTA_INIT_COUNT
	.align		4
        /*0044*/ 	.byte	0x02, 0x4a
	.zero		1
	.zero		1


	//----- nvinfo : EIATTR_EXIT_INSTR_OFFSETS
	.align		4
        /*0048*/ 	.byte	0x04, 0x1c
        /*004a*/ 	.short	(.L_65 - .L_64)


	//   ....[0]....
.L_64:
        /*004c*/ 	.word	0x00000070


	//   ....[1]....
        /*0050*/ 	.word	0x00000aa0


	//----- nvinfo : EIATTR_CRS_STACK_SIZE
	.align		4
.L_65:
        /*0054*/ 	.byte	0x04, 0x1e
        /*0056*/ 	.short	(.L_67 - .L_66)
.L_66:
        /*0058*/ 	.word	0x00000000


	//----- nvinfo : EIATTR_CBANK_PARAM_SIZE
	.align		4
.L_67:
        /*005c*/ 	.byte	0x03, 0x19
        /*005e*/ 	.short	0x0014


	//----- nvinfo : EIATTR_PARAM_CBANK
	.align		4
        /*0060*/ 	.byte	0x04, 0x0a
        /*0062*/ 	.short	(.L_69 - .L_68)
	.align		4
.L_68:
        /*0064*/ 	.word	index@(.nv.constant0._Z8vectorNSPfS_i)
        /*0068*/ 	.short	0x0380
        /*006a*/ 	.short	0x0014


	//----- nvinfo : EIATTR_SW_WAR
	.align		4
.L_69:
        /*006c*/ 	.byte	0x04, 0x36
        /*006e*/ 	.short	(.L_71 - .L_70)
.L_70:
        /*0070*/ 	.word	0x00000008
.L_71:


//--------------------- .nv.callgraph             --------------------------
	.section	.nv.callgraph,"",@"SHT_CUDA_CALLGRAPH"
	.align	4
	.sectionentsize	8
	.align		4
        /*0000*/ 	.word	0x00000000
	.align		4
        /*0004*/ 	.word	0xffffffff
	.align		4
        /*0008*/ 	.word	0x00000000
	.align		4
        /*000c*/ 	.word	0xfffffffe
	.align		4
        /*0010*/ 	.word	0x00000000
	.align		4
        /*0014*/ 	.word	0xfffffffd
	.align		4
        /*0018*/ 	.word	0x00000000
	.align		4
        /*001c*/ 	.word	0xfffffffc


//--------------------- .text._Z9reduceMaxPfS_i   --------------------------
	.section	.text._Z9reduceMaxPfS_i,"ax",@progbits
	.align	128
        .global         _Z9reduceMaxPfS_i
        .type           _Z9reduceMaxPfS_i,@function
        .size           _Z9reduceMaxPfS_i,(.L_x_49 - _Z9reduceMaxPfS_i)
        .other          _Z9reduceMaxPfS_i,@"STO_CUDA_ENTRY STV_DEFAULT"
_Z9reduceMaxPfS_i:
.text._Z9reduceMaxPfS_i:
[----:B------:R-:W-:Y:S01]  /*0000*/  LDC R1, c[0x0][0x37c] ;  /* 0x0000df00ff017b82 */ /* 0x000fe20000000800 */
[----:B------:R-:W0:Y:S01]  /*0010*/  S2R R7, SR_TID.X ;  /* 0x0000000000077919 */ /* 0x000e220000002100 */
[----:B------:R-:W0:Y:S01]  /*0020*/  LDCU UR8, c[0x0][0x360] ;  /* 0x00006c00ff0877ac */ /* 0x000e220008000800 */
[----:B------:R-:W-:Y:S01]  /*0030*/  IMAD.MOV.U32 R4, RZ, RZ, -0x40800000 ;  /* 0xbf800000ff047424 */ /* 0x000fe200078e00ff */
[----:B------:R-:W0:Y:S01]  /*0040*/  S2R R6, SR_CTAID.X ;  /* 0x0000000000067919 */ /* 0x000e220000002500 */
[----:B------:R-:W1:Y:S01]  /*0050*/  LDCU UR4, c[0x0][0x390] ;  /* 0x00007200ff0477ac */ /* 0x000e620008000800 */
[----:B------:R-:W2:Y:S01]  /*0060*/  LDCU.64 UR6, c[0x0][0x358] ;  /* 0x00006b00ff0677ac */ /* 0x000ea20008000a00 */
[----:B0-----:R-:W-:-:S05]  /*0070*/  IMAD R5, R6, UR8, R7 ;  /* 0x0000000806057c24 */ /* 0x001fca000f8e0207 */
[----:B-1----:R-:W-:-:S13]  /*0080*/  ISETP.GE.AND P0, PT, R5, UR4, PT ;  /* 0x0000000405007c0c */ /* 0x002fda000bf06270 */
[----:B------:R-:W0:Y:S02]  /*0090*/  @!P0 LDC.64 R2, c[0x0][0x380] ;  /* 0x0000e000ff028b82 */ /* 0x000e240000000a00 */
[----:B0-----:R-:W-:-:S05]  /*00a0*/  @!P0 IMAD.WIDE R2, R5, 0x4, R2 ;  /* 0x0000000405028825 */ /* 0x001fca00078e0202 */
[----:B--2---:R-:W2:Y:S01]  /*00b0*/  @!P0 LDG.E R4, desc[UR6][R2.64] ;  /* 0x0000000602048981 */ /* 0x004ea2000c1e1900 */
[----:B------:R-:W0:Y:S01]  /*00c0*/  S2UR UR5, SR_CgaCtaId ;  /* 0x00000000000579c3 */ /* 0x000e220000008800 */
[----:B------:R-:W-:Y:S01]  /*00d0*/  IMAD.U32 R0, RZ, RZ, UR8 ;  /* 0x00000008ff007e24 */ /* 0x000fe2000f8e00ff */
[----:B------:R-:W-:-:S04]  /*00e0*/  UMOV UR4, 0x400 ;  /* 0x0000040000047882 */ /* 0x000fc80000000000 */
[----:B------:R-:W-:Y:S01]  /*00f0*/  ISETP.GE.U32.AND P0, PT, R0, 0x2, PT ;  /* 0x000000020000780c */ /* 0x000fe20003f06070 */
[----:B0-----:R-:W-:-:S06]  /*0100*/  ULEA UR4, UR5, UR4, 0x18 ;  /* 0x0000000405047291 */ /* 0x001fcc000f8ec0ff */
[----:B------:R-:W-:-:S05]  /*0110*/  LEA R5, R7, UR4, 0x2 ;  /* 0x0000000407057c11 */ /* 0x000fca000f8e10ff */
[----:B--2---:R0:W-:Y:S01]  /*0120*/  STS [R5], R4 ;  /* 0x0000000405007388 */ /* 0x0041e20000000800 */
[----:B------:R-:W-:Y:S06]  /*0130*/  BAR.SYNC.DEFER_BLOCKING 0x0 ;  /* 0x0000000000007b1d */ /* 0x000fec0000010000 */
[----:B------:R-:W-:Y:S05]  /*0140*/  @!P0 BRA `(.L_x_0) ;  /* 0x0000000000388947 */ /* 0x000fea0003800000 */
.L_x_3:
[--C-:B0-----:R-:W-:Y:S01]  /*0150*/  IMAD.MOV.U32 R4, RZ, RZ, R0.reuse ;  /* 0x000000ffff047224 */ /* 0x101fe200078e0000 */
[----:B------:R-:W-:Y:S01]  /*0160*/  SHF.R.U32.HI R0, RZ, 0x1, R0 ;  /* 0x00000001ff007819 */ /* 0x000fe20000011600 */
[----:B------:R-:W-:Y:S03]  /*0170*/  BSSY.RECONVERGENT B0, `(.L_x_1) ;  /* 0x0000008000007945 */ /* 0x000fe60003800200 */
[----:B------:R-:W-:-:S13]  /*0180*/  ISETP.GE.U32.AND P0, PT, R7, R0, PT ;  /* 0x000000000700720c */ /* 0x000fda0003f06070 */
[----:B------:R-:W-:Y:S05]  /*0190*/  @P0 BRA `(.L_x_2) ;  /* 0x0000000000140947 */ /* 0x000fea0003800000 */
[----:B------:R-:W-:Y:S01]  /*01a0*/  IMAD R3, R0, 0x4, R5 ;  /* 0x0000000400037824 */ /* 0x000fe200078e0205 */
[----:B------:R-:W-:Y:S05]  /*01b0*/  LDS R2, [R5] ;  /* 0x0000000005027984 */ /* 0x000fea0000000800 */
[----:B------:R-:W0:Y:S02]  /*01c0*/  LDS R3, [R3] ;  /* 0x0000000003037984 */ /* 0x000e240000000800 */
[----:B0-----:R-:W-:-:S13]  /*01d0*/  FSETP.GEU.AND P0, PT, R2, R3, PT ;  /* 0x000000030200720b */ /* 0x001fda0003f0e000 */
[----:B------:R0:W-:Y:S02]  /*01e0*/  @!P0 STS [R5], R3 ;  /* 0x0000000305008388 */ /* 0x0001e40000000800 */
.L_x_2:
[----:B------:R-:W-:Y:S05]  /*01f0*/  BSYNC.RECONVERGENT B0 ;  /* 0x0000000000007941 */ /* 0x000fea0003800200 */
.L_x_1:
[----:B------:R-:W-:Y:S01]  /*0200*/  BAR.SYNC.DEFER_BLOCKING 0x0 ;  /* 0x0000000000007b1d */ /* 0x000fe20000010000 */
[----:B------:R-:W-:-:S13]  /*0210*/  ISETP.GT.U32.AND P0, PT, R4, 0x3, PT ;  /* 0x000000030400780c */ /* 0x000fda0003f04070 */
[----:B------:R-:W-:Y:S05]  /*0220*/  @P0 BRA `(.L_x_3) ;  /* 0xfffffffc00c80947 */ /* 0x000fea000383ffff */
.L_x_0:
[----:B------:R-:W-:-:S13]  /*0230*/  ISETP.NE.AND P0, PT, R7, RZ, PT ;  /* 0x000000ff0700720c */ /* 0x000fda0003f05270 */
[----:B------:R-:W-:Y:S05]  /*0240*/  @P0 EXIT ;  /* 0x000000000000094d */ /* 0x000fea0003800000 */
[----:B------:R-:W1:Y:S01]  /*0250*/  S2UR UR5, SR_CgaCtaId ;  /* 0x00000000000579c3 */ /* 0x000e620000008800 */
[----:B------:R-:W-:-:S07]  /*0260*/  UMOV UR4, 0x400 ;  /* 0x0000040000047882 */ /* 0x000fce0000000000 */
[----:B0-----:R-:W0:Y:S01]  /*0270*/  LDC.64 R2, c[0x0][0x388] ;  /* 0x0000e200ff027b82 */ /* 0x001e220000000a00 */
[----:B-1----:R-:W-:Y:S01]  /*0280*/  ULEA UR4, UR5, UR4, 0x18 ;  /* 0x0000000405047291 */ /* 0x002fe2000f8ec0ff */
[----:B0-----:R-:W-:-:S08]  /*0290*/  IMAD.WIDE.U32 R2, R6, 0x4, R2 ;  /* 0x0000000406027825 */ /* 0x001fd000078e0002 */
[----:B------:R-:W0:Y:S04]  /*02a0*/  LDS R5, [UR4] ;  /* 0x00000004ff057984 */ /* 0x000e280008000800 */
[----:B0-----:R-:W-:Y:S01]  /*02b0*/  STG.E desc[UR6][R2.64], R5 ;  /* 0x0000000502007986 */ /* 0x001fe2000c101906 */
[----:B------:R-:W-:Y:S05]  /*02c0*/  EXIT ;  /* 0x000000000000794d */ /* 0x000fea0003800000 */
.L_x_4:
[----:B------:R-:W-:-:S00]  /*02d0*/  BRA `(.L_x_4) ;  /* 0xfffffffc00fc7947 */ /* 0x000fc0000383ffff */
[----:B------:R-:W-:-:S00]  /*02e0*/  NOP ;  /* 0x0000000000007918 */ /* 0x000fc00000000000 */
        /* <DEDUP_REMOVED lines=9> */
.L_x_49:


//--------------------- .text._Z7vectorSPfS_i     --------------------------
	.section	.text._Z7vectorSPfS_i,"ax",@progbits
	.align	128
        .global         _Z7vectorSPfS_i
        .type           _Z7vectorSPfS_i,@function
        .size           _Z7vectorSPfS_i,(.L_x_46 - _Z7vectorSPfS_i)
        .other          _Z7vectorSPfS_i,@"STO_CUDA_ENTRY STV_DEFAULT"
_Z7vectorSPfS_i:
.text._Z7vectorSPfS_i:
[----:B------:R-:W-:Y:S01]  /*0000*/  LDC R1, c[0x0][0x37c] ;  /* 0x0000df00ff017b82 */ /* 0x000fe20000000800 */
[----:B------:R-:W0:Y:S07]  /*0010*/  S2R R9, SR_TID.X ;  /* 0x0000000000097919 */ /* 0x000e2e0000002100 */
[----:B------:R-:W1:Y:S01]  /*0020*/  LDC R13, c[0x0][0x390] ;  /* 0x0000e400ff0d7b82 */ /* 0x000e620000000800 */
[----:B------:R-:W0:Y:S01]  /*0030*/  LDCU UR4, c[0x0][0x360] ;  /* 0x00006c00ff0477ac */ /* 0x000e220008000800 */
[----:B------:R-:W0:Y:S01]  /*0040*/  S2R R2, SR_CTAID.X ;  /* 0x0000000000027919 */ /* 0x000e220000002500 */
[----:B------:R-:W2:Y:S05]  /*0050*/  LDCU.64 UR6, c[0x0][0x358] ;  /* 0x00006b00ff0677ac */ /* 0x000eaa0008000a00 */
[----:B------:R-:W3:Y:S01]  /*0060*/  LDC.64 R6, c[0x0][0x380] ;  /* 0x0000e000ff067b82 */ /* 0x000ee20000000a00 */
[----:B-1----:R-:W-:-:S02]  /*0070*/  VIADD R3, R13, 0x3 ;  /* 0x000000030d037836 */ /* 0x002fc40000000000 */
[----:B0-----:R-:W-:-:S04]  /*0080*/  IMAD R2, R2, UR4, R9 ;  /* 0x0000000402027c24 */ /* 0x001fc8000f8e0209 */
[C---:B------:R-:W-:Y:S02]  /*0090*/  VIADD R0, R2.reuse, 0x2 ;  /* 0x0000000202007836 */ /* 0x040fe40000000000 */
[----:B---3--:R-:W-:-:S03]  /*00a0*/  IMAD.WIDE R4, R2, 0x4, R6 ;  /* 0x0000000402047825 */ /* 0x008fc600078e0206 */
[----:B------:R-:W-:-:S13]  /*00b0*/  ISETP.GE.AND P0, PT, R0, R3, PT ;  /* 0x000000030000720c */ /* 0x000fda0003f06270 */
[----:B--2---:R-:W2:Y:S01]  /*00c0*/  @!P0 LDG.E R8, desc[UR6][R4.64+0x8] ;  /* 0x0000080604088981 */ /* 0x004ea2000c1e1900 */
[----:B------:R-:W0:Y:S01]  /*00d0*/  S2UR UR5, SR_CgaCtaId ;  /* 0x00000000000579c3 */ /* 0x000e220000008800 */
[----:B------:R-:W-:Y:S01]  /*00e0*/  UMOV UR4, 0x400 ;  /* 0x0000040000047882 */ /* 0x000fe20000000000 */
[----:B------:R-:W-:Y:S01]  /*00f0*/  BSSY.RECONVERGENT B0, `(.L_x_5) ;  /* 0x000001a000007945 */ /* 0x000fe20003800200 */
[----:B0-----:R-:W-:-:S06]  /*0100*/  ULEA UR4, UR5, UR4, 0x18 ;  /* 0x0000000405047291 */ /* 0x001fcc000f8ec0ff */
[----:B------:R-:W-:-:S05]  /*0110*/  LEA R3, R9, UR4, 0x2 ;  /* 0x0000000409037c11 */ /* 0x000fca000f8e10ff */
[----:B--2---:R0:W-:Y:S01]  /*0120*/  @!P0 STS [R3+0x8], R8 ;  /* 0x0000080803008388 */ /* 0x0041e20000000800 */
[----:B------:R-:W-:-:S13]  /*0130*/  ISETP.NE.AND P0, PT, R9, 0x3ff, PT ;  /* 0x000003ff0900780c */ /* 0x000fda0003f05270 */
[----:B0-----:R-:W-:Y:S05]  /*0140*/  @!P0 BRA `(.L_x_6) ;  /* 0x0000000000188947 */ /* 0x001fea0003800000 */
[----:B------:R-:W-:-:S13]  /*0150*/  ISETP.NE.AND P0, PT, R9, RZ, PT ;  /* 0x000000ff0900720c */ /* 0x000fda0003f05270 */
[----:B------:R-:W-:Y:S05]  /*0160*/  @P0 BRA `(.L_x_7) ;  /* 0x0000000000480947 */ /* 0x000fea0003800000 */
[----:B------:R-:W2:Y:S04]  /*0170*/  LDG.E R6, desc[UR6][R4.64] ;  /* 0x0000000604067981 */ /* 0x000ea8000c1e1900 */
[----:B------:R-:W2:Y:S04]  /*0180*/  LDG.E R7, desc[UR6][R4.64+0x4] ;  /* 0x0000040604077981 */ /* 0x000ea8000c1e1900 */
[----:B--2---:R1:W-:Y:S01]  /*0190*/  STS.64 [UR4], R6 ;  /* 0x00000006ff007988 */ /* 0x0043e20008000a04 */
[----:B------:R-:W-:Y:S05]  /*01a0*/  BRA `(.L_x_7) ;  /* 0x0000000000387947 */ /* 0x000fea0003800000 */
.L_x_6:
[----:B------:R-:W-:-:S13]  /*01b0*/  ISETP.GT.AND P0, PT, R0, R13, PT ;  /* 0x0000000d0000720c */ /* 0x000fda0003f04270 */
[C---:B------:R-:W-:Y:S01]  /*01c0*/  @P0 IMAD.WIDE R6, R13.reuse, 0x4, R6 ;  /* 0x000000040d060825 */ /* 0x040fe200078e0206 */
[----:B------:R-:W2:Y:S04]  /*01d0*/  @!P0 LDG.E R10, desc[UR6][R4.64+0xc] ;  /* 0x00000c06040a8981 */ /* 0x000ea8000c1e1900 */
[----:B------:R-:W3:Y:S04]  /*01e0*/  @!P0 LDG.E R11, desc[UR6][R4.64+0x10] ;  /* 0x00001006040b8981 */ /* 0x000ee8000c1e1900 */
[----:B------:R-:W4:Y:S01]  /*01f0*/  @P0 LDG.E R6, desc[UR6][R6.64+0x8] ;  /* 0x0000080606060981 */ /* 0x000f22000c1e1900 */
[----:B------:R-:W-:-:S05]  /*0200*/  @P0 VIADD R8, R13, 0x2 ;  /* 0x000000020d080836 */ /* 0x000fca0000000000 */
[----:B------:R-:W-:-:S04]  /*0210*/  @P0 SHF.R.S32.HI R9, RZ, 0x1f, R8 ;  /* 0x0000001fff090819 */ /* 0x000fc80000011408 */
[----:B------:R-:W-:-:S04]  /*0220*/  @P0 LEA.HI R9, R9, R8, RZ, 0xa ;  /* 0x0000000809090211 */ /* 0x000fc800078f50ff */
[----:B------:R-:W-:-:S05]  /*0230*/  @P0 LOP3.LUT R9, R9, 0x3ffffc00, RZ, 0xc0, !PT ;  /* 0x3ffffc0009090812 */ /* 0x000fca00078ec0ff */
[----:B------:R-:W-:-:S05]  /*0240*/  @P0 IMAD.IADD R9, R8, 0x1, -R9 ;  /* 0x0000000108090824 */ /* 0x000fca00078e0a09 */
[----:B------:R-:W-:-:S05]  /*0250*/  @P0 LEA R9, R9, UR4, 0x2 ;  /* 0x0000000409090c11 */ /* 0x000fca000f8e10ff */
[----:B----4-:R0:W-:Y:S04]  /*0260*/  @P0 STS [R9], R6 ;  /* 0x0000000609000388 */ /* 0x0101e80000000800 */
[----:B--2---:R0:W-:Y:S04]  /*0270*/  @!P0 STS [UR4+0x1004], R10 ;  /* 0x0010040aff008988 */ /* 0x0041e80008000804 */
[----:B---3--:R0:W-:Y:S02]  /*0280*/  @!P0 STS [UR4+0x1008], R11 ;  /* 0x0010080bff008988 */ /* 0x0081e40008000804 */
.L_x_7:
[----:B------:R-:W-:Y:S05]  /*0290*/  BSYNC.RECONVERGENT B0 ;  /* 0x0000000000007941 */ /* 0x000fea0003800200 */
.L_x_5:
[----:B------:R-:W-:Y:S01]  /*02a0*/  BAR.SYNC.DEFER_BLOCKING 0x0 ;  /* 0x0000000000007b1d */ /* 0x000fe20000010000 */
[----:B------:R-:W-:-:S05]  /*02b0*/  VIADD R13, R13, 0x2 ;  /* 0x000000020d0d7836 */ /* 0x000fca0000000000 */
[----:B------:R-:W-:-:S13]  /*02c0*/  ISETP.GE.AND P0, PT, R0, R13, PT ;  /* 0x0000000d0000720c */ /* 0x000fda0003f06270 */
[----:B------:R-:W-:Y:S05]  /*02d0*/  @P0 EXIT ;  /* 0x000000000000094d */ /* 0x000fea0003800000 */
[----:B------:R-:W2:Y:S01]  /*02e0*/  LDS R4, [R3+0x4] ;  /* 0x0000040003047984 */ /* 0x000ea20000000800 */
[----:B0-----:R-:W-:Y:S01]  /*02f0*/  IMAD.MOV.U32 R9, RZ, RZ, 0x41c00000 ;  /* 0x41c00000ff097424 */ /* 0x001fe200078e00ff */
[----:B------:R-:W-:Y:S02]  /*0300*/  BSSY.RECONVERGENT B1, `(.L_x_8) ;  /* 0x0000017000017945 */ /* 0x000fe40003800200 */
[----:B------:R-:W0:Y:S04]  /*0310*/  LDS R0, [R3] ;  /* 0x0000000003007984 */ /* 0x000e280000000800 */
[----:B-1----:R-:W1:Y:S04]  /*0320*/  LDS R6, [R3+0x8] ;  /* 0x0000080003067984 */ /* 0x002e680000000800 */
[----:B------:R-:W3:Y:S04]  /*0330*/  LDS R8, [R3+0xc] ;  /* 0x00000c0003087984 */ /* 0x000ee80000000800 */
[----:B------:R-:W4:Y:S01]  /*0340*/  LDS R7, [R3+0x10] ;  /* 0x0000100003077984 */ /* 0x000f220000000800 */
[----:B--2---:R-:W-:-:S04]  /*0350*/  FADD R5, R4, R4 ;  /* 0x0000000404057221 */ /* 0x004fc80000000000 */
[----:B------:R-:W-:-:S04]  /*0360*/  FMUL R5, R4, R5 ;  /* 0x0000000504057220 */ /* 0x000fc80000400000 */
[----:B0-----:R-:W-:-:S04]  /*0370*/  FFMA R5, R0, R0, R5 ;  /* 0x0000000000057223 */ /* 0x001fc80000000005 */
[----:B-1----:R-:W-:Y:S01]  /*0380*/  FFMA R5, R6, R6, R5 ;  /* 0x0000000606057223 */ /* 0x002fe20000000005 */
[C---:B---3--:R-:W-:Y:S01]  /*0390*/  FMUL R0, R8.reuse, -3 ;  /* 0xc040000008007820 */ /* 0x048fe20000400000 */
[----:B------:R-:W-:Y:S02]  /*03a0*/  IMAD.MOV.U32 R6, RZ, RZ, 0x3d2aaaab ;  /* 0x3d2aaaabff067424 */ /* 0x000fe400078e00ff */
[----:B----4-:R-:W-:Y:S01]  /*03b0*/  FMUL R4, R7, 5 ;  /* 0x40a0000007047820 */ /* 0x010fe20000400000 */
[----:B------:R-:W-:Y:S01]  /*03c0*/  FFMA R0, R8, R0, R5 ;  /* 0x0000000008007223 */ /* 0x000fe20000000005 */
[----:B------:R-:W-:-:S03]  /*03d0*/  FFMA R5, R6, -R9, 1 ;  /* 0x3f80000006057423 */ /* 0x000fc60000000809 */
[----:B------:R-:W-:Y:S01]  /*03e0*/  FFMA R0, R7, R4, R0 ;  /* 0x0000000407007223 */ /* 0x000fe20000000000 */
[----:B------:R-:W-:-:S03]  /*03f0*/  FFMA R5, R5, R6, 0.041666667908430099487 ;  /* 0x3d2aaaab05057423 */ /* 0x000fc60000000006 */
[----:B------:R-:W0:Y:S01]  /*0400*/  FCHK P0, R0, 24 ;  /* 0x41c0000000007902 */ /* 0x000e220000000000 */
[----:B------:R-:W-:-:S04]  /*0410*/  FFMA R3, R0, R5, RZ ;  /* 0x0000000500037223 */ /* 0x000fc800000000ff */
[----:B------:R-:W-:-:S04]  /*0420*/  FFMA R4, R3, -24, R0 ;  /* 0xc1c0000003047823 */ /* 0x000fc80000000000 */
[----:B------:R-:W-:Y:S01]  /*0430*/  FFMA R7, R5, R4, R3 ;  /* 0x0000000405077223 */ /* 0x000fe20000000003 */
[----:B0-----:R-:W-:Y:S06]  /*0440*/  @!P0 BRA `(.L_x_9) ;  /* 0x0000000000088947 */ /* 0x001fec0003800000 */
[----:B------:R-:W-:-:S07]  /*0450*/  MOV R4, 0x470 ;  /* 0x0000047000047802 */ /* 0x000fce0000000f00 */
[----:B------:R-:W-:Y:S05]  /*0460*/  CALL.REL.NOINC `($__internal_0_$__cuda_sm3x_div_rn_noftz_f32_slowpath) ;  /* 0x0000000000147944 */ /* 0x000fea0003c00000 */
.L_x_9:
[----:B------:R-:W-:Y:S05]  /*0470*/  BSYNC.RECONVERGENT B1 ;  /* 0x0000000000017941 */ /* 0x000fea0003800200 */
.L_x_8:
[----:B------:R-:W0:Y:S02]  /*0480*/  LDC.64 R4, c[0x0][0x388] ;  /* 0x0000e200ff047b82 */ /* 0x000e240000000a00 */
[----:B0-----:R-:W-:-:S05]  /*0490*/  IMAD.WIDE R2, R2, 0x4, R4 ;  /* 0x0000000402027825 */ /* 0x001fca00078e0204 */
[----:B------:R-:W-:Y:S01]  /*04a0*/  STG.E desc[UR6][R2.64+0x8], R7 ;  /* 0x0000080702007986 */ /* 0x000fe2000c101906 */
[----:B------:R-:W-:Y:S05]  /*04b0*/  EXIT ;  /* 0x000000000000794d */ /* 0x000fea0003800000 */
        .weak           $__internal_0_$__cuda_sm3x_div_rn_noftz_f32_slowpath
        .type           $__internal_0_$__cuda_sm3x_div_rn_noftz_f32_slowpath,@function
        .size           $__internal_0_$__cuda_sm3x_div_rn_noftz_f32_slowpath,(.L_x_46 - $__internal_0_$__cuda_sm3x_div_rn_noftz_f32_slowpath)
$__internal_0_$__cuda_sm3x_div_rn_noftz_f32_slowpath:
[--C-:B------:R-:W-:Y:S01]  /*04c0*/  SHF.R.U32.HI R3, RZ, 0x17, R0.reuse ;  /* 0x00000017ff037819 */ /* 0x100fe20000011600 */
[----:B------:R-:W-:Y:S04]  /*04d0*/  BSSY.RECONVERGENT B0, `(.L_x_10) ;  /* 0x000005c000007945 */ /* 0x000fe80003800200 */
[----:B------:R-:W-:Y:S01]  /*04e0*/  BSSY.RELIABLE B2, `(.L_x_11) ;  /* 0x000001a000027945 */ /* 0x000fe20003800100 */
[----:B------:R-:W-:Y:S01]  /*04f0*/  IMAD.MOV.U32 R5, RZ, RZ, R0 ;  /* 0x000000ffff057224 */ /* 0x000fe200078e0000 */
[----:B------:R-:W-:-:S04]  /*0500*/  LOP3.LUT R3, R3, 0xff, RZ, 0xc0, !PT ;  /* 0x000000ff03037812 */ /* 0x000fc800078ec0ff */
[----:B------:R-:W-:-:S04]  /*0510*/  IADD3 R7, PT, PT, R3, -0x1, RZ ;  /* 0xffffffff03077810 */ /* 0x000fc80007ffe0ff */
[----:B------:R-:W-:-:S13]  /*0520*/  ISETP.GT.U32.OR P0, PT, R7, 0xfd, !PT ;  /* 0x000000fd0700780c */ /* 0x000fda0007f04470 */
[----:B------:R-:W-:Y:S01]  /*0530*/  @!P0 IMAD.MOV.U32 R6, RZ, RZ, RZ ;  /* 0x000000ffff068224 */ /* 0x000fe200078e00ff */
[----:B------:R-:W-:Y:S06]  /*0540*/  @!P0 BRA `(.L_x_12) ;  /* 0x00000000004c8947 */ /* 0x000fec0003800000 */
[----:B------:R-:W-:-:S13]  /*0550*/  FSETP.GTU.FTZ.AND P0, PT, |R0|, +INF , PT ;  /* 0x7f8000000000780b */ /* 0x000fda0003f1c200 */
[----:B------:R-:W-:Y:S05]  /*0560*/  @P0 BREAK.RELIABLE B2 ;  /* 0x0000000000020942 */ /* 0x000fea0003800100 */
[----:B------:R-:W-:Y:S05]  /*0570*/  @P0 BRA `(.L_x_13) ;  /* 0x0000000400400947 */ /* 0x000fea0003800000 */
[----:B------:R-:W-:-:S05]  /*0580*/  IMAD.MOV.U32 R6, RZ, RZ, 0x41c00000 ;  /* 0x41c00000ff067424 */ /* 0x000fca00078e00ff */
[----:B------:R-:W-:-:S13]  /*0590*/  LOP3.LUT P0, RZ, R6, 0x7fffffff, R5, 0xc8, !PT ;  /* 0x7fffffff06ff7812 */ /* 0x000fda000780c805 */
[----:B------:R-:W-:Y:S05]  /*05a0*/  @!P0 BREAK.RELIABLE B2 ;  /* 0x0000000000028942 */ /* 0x000fea0003800100 */
[----:B------:R-:W-:Y:S05]  /*05b0*/  @!P0 BRA `(.L_x_14) ;  /* 0x0000000400288947 */ /* 0x000fea0003800000 */
[----:B------:R-:W-:-:S13]  /*05c0*/  LOP3.LUT P0, RZ, R5, 0x7fffffff, RZ, 0xc0, !PT ;  /* 0x7fffffff05ff7812 */ /* 0x000fda000780c0ff */
[----:B------:R-:W-:Y:S05]  /*05d0*/  @!P0 BREAK.RELIABLE B2 ;  /* 0x0000000000028942 */ /* 0x000fea0003800100 */
[----:B------:R-:W-:Y:S05]  /*05e0*/  @!P0 BRA `(.L_x_15) ;  /* 0x0000000400148947 */ /* 0x000fea0003800000 */
[----:B------:R-:W-:Y:S02]  /*05f0*/  FSETP.NEU.FTZ.AND P0, PT, |R0|, +INF , PT ;  /* 0x7f8000000000780b */ /* 0x000fe40003f1d200 */
[----:B------:R-:W-:-:S04]  /*0600*/  LOP3.LUT P1, RZ, R6, 0x7fffffff, RZ, 0xc0, !PT ;  /* 0x7fffffff06ff7812 */ /* 0x000fc8000782c0ff */
[----:B------:R-:W-:-:S13]  /*0610*/  PLOP3.LUT P0, PT, P0, P1, PT, 0x2f, 0xf2 ;  /* 0x0000000000f2781c */ /* 0x000fda0000702577 */
[----:B------:R-:W-:Y:S05]  /*0620*/  @P0 BREAK.RELIABLE B2 ;  /* 0x0000000000020942 */ /* 0x000fea0003800100 */
[----:B------:R-:W-:Y:S05]  /*0630*/  @P0 BRA `(.L_x_16) ;  /* 0x0000000000f40947 */ /* 0x000fea0003800000 */
[----:B------:R-:W-:-:S13]  /*0640*/  ISETP.GE.AND P0, PT, R7, RZ, PT ;  /* 0x000000ff0700720c */ /* 0x000fda0003f06270 */
[----:B------:R-:W-:Y:S02]  /*0650*/  @P0 IMAD.MOV.U32 R6, RZ, RZ, RZ ;  /* 0x000000ffff060224 */ /* 0x000fe400078e00ff */
[----:B------:R-:W-:Y:S01]  /*0660*/  @!P0 FFMA R5, R0, 1.84467440737095516160e+19, RZ ;  /* 0x5f80000000058823 */ /* 0x000fe200000000ff */
[----:B------:R-:W-:-:S07]  /*0670*/  @!P0 IMAD.MOV.U32 R6, RZ, RZ, -0x40 ;  /* 0xffffffc0ff068424 */ /* 0x000fce00078e00ff */
.L_x_12:
[----:B------:R-:W-:Y:S05]  /*0680*/  BSYNC.RELIABLE B2 ;  /* 0x0000000000027941 */ /* 0x000fea0003800100 */
.L_x_11:
[----:B------:R-:W-:Y:S01]  /*0690*/  UMOV UR4, 0x41c00000 ;  /* 0x41c0000000047882 */ /* 0x000fe20000000000 */
[----:B------:R-:W-:Y:S01]  /*06a0*/  IADD3 R3, PT, PT, R3, -0x7f, RZ ;  /* 0xffffff8103037810 */ /* 0x000fe20007ffe0ff */
[----:B------:R-:W-:Y:S01]  /*06b0*/  UIADD3 UR4, UPT, UPT, UR4, -0x2000000, URZ ;  /* 0xfe00000004047890 */ /* 0x000fe2000fffe0ff */
[----:B------:R-:W-:Y:S02]  /*06c0*/  BSSY.RECONVERGENT B2, `(.L_x_17) ;  /* 0x0000033000027945 */ /* 0x000fe40003800200 */
[----:B------:R-:W-:Y:S01]  /*06d0*/  IADD3 R6, PT, PT, R6, -0x4, R3 ;  /* 0xfffffffc06067810 */ /* 0x000fe20007ffe003 */
[----:B------:R-:W-:Y:S02]  /*06e0*/  IMAD R0, R3, -0x800000, R5 ;  /* 0xff80000003007824 */ /* 0x000fe400078e0205 */
[----:B------:R-:W-:-:S03]  /*06f0*/  FADD.FTZ R9, -RZ, -UR4 ;  /* 0x80000004ff097e21 */ /* 0x000fc60008010100 */
[----:B------:R-:W0:Y:S02]  /*0700*/  MUFU.RCP R7, UR4 ;  /* 0x0000000400077d08 */ /* 0x000e240008001000 */
[----:B0-----:R-:W-:-:S04]  /*0710*/  FFMA R8, R7, R9, 1 ;  /* 0x3f80000007087423 */ /* 0x001fc80000000009 */
[----:B------:R-:W-:-:S04]  /*0720*/  FFMA R7, R7, R8, R7 ;  /* 0x0000000807077223 */ /* 0x000fc80000000007 */
[----:B------:R-:W-:-:S04]  /*0730*/  FFMA R8, R0, R7, RZ ;  /* 0x0000000700087223 */ /* 0x000fc800000000ff */
[----:B------:R-:W-:-:S04]  /*0740*/  FFMA R5, R9, R8, R0 ;  /* 0x0000000809057223 */ /* 0x000fc80000000000 */
[----:B------:R-:W-:-:S04]  /*0750*/  FFMA R8, R7, R5, R8 ;  /* 0x0000000507087223 */ /* 0x000fc80000000008 */
[----:B------:R-:W-:-:S04]  /*0760*/  FFMA R9, R9, R8, R0 ;  /* 0x0000000809097223 */ /* 0x000fc80000000000 */
[----:B------:R-:W-:-:S05]  /*0770*/  FFMA R5, R7, R9, R8 ;  /* 0x0000000907057223 */ /* 0x000fca0000000008 */
[----:B------:R-:W-:-:S04]  /*0780*/  SHF.R.U32.HI R0, RZ, 0x17, R5 ;  /* 0x00000017ff007819 */ /* 0x000fc80000011605 */
[----:B------:R-:W-:-:S05]  /*0790*/  LOP3.LUT R0, R0, 0xff, RZ, 0xc0, !PT ;  /* 0x000000ff00007812 */ /* 0x000fca00078ec0ff */
[----:B------:R-:W-:-:S04]  /*07a0*/  IMAD.IADD R10, R0, 0x1, R6 ;  /* 0x00000001000a7824 */ /* 0x000fc800078e0206 */
[----:B------:R-:W-:-:S05]  /*07b0*/  VIADD R0, R10, 0xffffffff ;  /* 0xffffffff0a007836 */ /* 0x000fca0000000000 */
[----:B------:R-:W-:-:S13]  /*07c0*/  ISETP.GE.U32.AND P0, PT, R0, 0xfe, PT ;  /* 0x000000fe0000780c */ /* 0x000fda0003f06070 */
[----:B------:R-:W-:Y:S05]  /*07d0*/  @!P0 BRA `(.L_x_18) ;  /* 0x0000000000808947 */ /* 0x000fea0003800000 */
[----:B------:R-:W-:-:S13]  /*07e0*/  ISETP.GT.AND P0, PT, R10, 0xfe, PT ;  /* 0x000000fe0a00780c */ /* 0x000fda0003f04270 */
[----:B------:R-:W-:Y:S05]  /*07f0*/  @P0 BRA `(.L_x_19) ;  /* 0x00000000006c0947 */ /* 0x000fea0003800000 */
[----:B------:R-:W-:-:S13]  /*0800*/  ISETP.GE.AND P0, PT, R10, 0x1, PT ;  /* 0x000000010a00780c */ /* 0x000fda0003f06270 */
[----:B------:R-:W-:Y:S05]  /*0810*/  @P0 BRA `(.L_x_20) ;  /* 0x0000000000740947 */ /* 0x000fea0003800000 */
[----:B------:R-:W-:Y:S02]  /*0820*/  ISETP.GE.AND P0, PT, R10, -0x18, PT ;  /* 0xffffffe80a00780c */ /* 0x000fe40003f06270 */
[----:B------:R-:W-:-:S11]  /*0830*/  LOP3.LUT R5, R5, 0x80000000, RZ, 0xc0, !PT ;  /* 0x8000000005057812 */ /* 0x000fd600078ec0ff */
[----:B------:R-:W-:Y:S05]  /*0840*/  @!P0 BRA `(.L_x_20) ;  /* 0x0000000000688947 */ /* 0x000fea0003800000 */
[CCC-:B------:R-:W-:Y:S01]  /*0850*/  FFMA.RZ R0, R7.reuse, R9.reuse, R8.reuse ;  /* 0x0000000907007223 */ /* 0x1c0fe2000000c008 */
[C---:B------:R-:W-:Y:S01]  /*0860*/  VIADD R6, R10.reuse, 0x20 ;  /* 0x000000200a067836 */ /* 0x040fe20000000000 */
[C---:B------:R-:W-:Y:S02]  /*0870*/  ISETP.NE.AND P2, PT, R10.reuse, RZ, PT ;  /* 0x000000ff0a00720c */ /* 0x040fe40003f45270 */
[----:B------:R-:W-:Y:S02]  /*0880*/  ISETP.NE.AND P1, PT, R10, RZ, PT ;  /* 0x000000ff0a00720c */ /* 0x000fe40003f25270 */
[----:B------:R-:W-:Y:S01]  /*0890*/  LOP3.LUT R3, R0, 0x7fffff, RZ, 0xc0, !PT ;  /* 0x007fffff00037812 */ /* 0x000fe200078ec0ff */
[CCC-:B------:R-:W-:Y:S01]  /*08a0*/  FFMA.RP R0, R7.reuse, R9.reuse, R8.reuse ;  /* 0x0000000907007223 */ /* 0x1c0fe20000008008 */
[----:B------:R-:W-:Y:S01]  /*08b0*/  FFMA.RM R7, R7, R9, R8 ;  /* 0x0000000907077223 */ /* 0x000fe20000004008 */
[----:B------:R-:W-:Y:S01]  /*08c0*/  IMAD.MOV R8, RZ, RZ, -R10 ;  /* 0x000000ffff087224 */ /* 0x000fe200078e0a0a */
[----:B------:R-:W-:-:S03]  /*08d0*/  LOP3.LUT R3, R3, 0x800000, RZ, 0xfc, !PT ;  /* 0x0080000003037812 */ /* 0x000fc600078efcff */
[----:B------:R-:W-:Y:S02]  /*08e0*/  FSETP.NEU.FTZ.AND P0, PT, R0, R7, PT ;  /* 0x000000070000720b */ /* 0x000fe40003f1d000 */
[----:B------:R-:W-:Y:S02]  /*08f0*/  SHF.L.U32 R6, R3, R6, RZ ;  /* 0x0000000603067219 */ /* 0x000fe400000006ff */
[----:B------:R-:W-:Y:S02]  /*0900*/  SEL R0, R8, RZ, P2 ;  /* 0x000000ff08007207 */ /* 0x000fe40001000000 */
[----:B------:R-:W-:Y:S02]  /*0910*/  ISETP.NE.AND P1, PT, R6, RZ, P1 ;  /* 0x000000ff0600720c */ /* 0x000fe40000f25270 */
[----:B------:R-:W-:Y:S02]  /*0920*/  SHF.R.U32.HI R0, RZ, R0, R3 ;  /* 0x00000000ff007219 */ /* 0x000fe40000011603 */
[----:B------:R-:W-:-:S02]  /*0930*/  PLOP3.LUT P0, PT, P0, P1, PT, 0xf8, 0x8f ;  /* 0x00000000008f781c */ /* 0x000fc40000703f70 */
[----:B------:R-:W-:Y:S02]  /*0940*/  SHF.R.U32.HI R6, RZ, 0x1, R0 ;  /* 0x00000001ff067819 */ /* 0x000fe40000011600 */
[----:B------:R-:W-:-:S04]  /*0950*/  SEL R3, RZ, 0x1, !P0 ;  /* 0x00000001ff037807 */ /* 0x000fc80004000000 */
[----:B------:R-:W-:-:S04]  /*0960*/  LOP3.LUT R3, R3, 0x1, R6, 0xf8, !PT ;  /* 0x0000000103037812 */ /* 0x000fc800078ef806 */
[----:B------:R-:W-:-:S04]  /*0970*/  LOP3.LUT R3, R3, R0, RZ, 0xc0, !PT ;  /* 0x0000000003037212 */ /* 0x000fc800078ec0ff */
[----:B------:R-:W-:-:S04]  /*0980*/  IADD3 R6, PT, PT, R6, R3, RZ ;  /* 0x0000000306067210 */ /* 0x000fc80007ffe0ff */
[----:B------:R-:W-:Y:S01]  /*0990*/  LOP3.LUT R5, R6, R5, RZ, 0xfc, !PT ;  /* 0x0000000506057212 */ /* 0x000fe200078efcff */
[----:B------:R-:W-:Y:S06]  /*09a0*/  BRA `(.L_x_20) ;  /* 0x0000000000107947 */ /* 0x000fec0003800000 */
.L_x_19:
[----:B------:R-:W-:-:S04]  /*09b0*/  LOP3.LUT R5, R5, 0x80000000, RZ, 0xc0, !PT ;  /* 0x8000000005057812 */ /* 0x000fc800078ec0ff */
[----:B------:R-:W-:Y:S01]  /*09c0*/  LOP3.LUT R5, R5, 0x7f800000, RZ, 0xfc, !PT ;  /* 0x7f80000005057812 */ /* 0x000fe200078efcff */
[----:B------:R-:W-:Y:S06]  /*09d0*/  BRA `(.L_x_20) ;  /* 0x0000000000047947 */ /* 0x000fec0003800000 */
.L_x_18:
[----:B------:R-:W-:-:S07]  /*09e0*/  IMAD R5, R6, 0x800000, R5 ;  /* 0x0080000006057824 */ /* 0x000fce00078e0205 */
.L_x_20:
[----:B------:R-:W-:Y:S05]  /*09f0*/  BSYNC.RECONVERGENT B2 ;  /* 0x0000000000027941 */ /* 0x000fea0003800200 */
.L_x_17:
[----:B------:R-:W-:Y:S05]  /*0a00*/  BRA `(.L_x_21) ;  /* 0x0000000000207947 */ /* 0x000fea0003800000 */
.L_x_16:
[----:B------:R-:W-:-:S04]  /*0a10*/  LOP3.LUT R5, R6, 0x80000000, R5, 0x48, !PT ;  /* 0x8000000006057812 */ /* 0x000fc800078e4805 */
[----:B------:R-:W-:Y:S01]  /*0a20*/  LOP3.LUT R5, R5, 0x7f800000, RZ, 0xfc, !PT ;  /* 0x7f80000005057812 */ /* 0x000fe200078efcff */
[----:B------:R-:W-:Y:S06]  /*0a30*/  BRA `(.L_x_21) ;  /* 0x0000000000147947 */ /* 0x000fec0003800000 */
.L_x_15:
[----:B------:R-:W-:Y:S01]  /*0a40*/  LOP3.LUT R5, R6, 0x80000000, R5, 0x48, !PT ;  /* 0x8000000006057812 */ /* 0x000fe200078e4805 */
[----:B------:R-:W-:Y:S06]  /*0a50*/  BRA `(.L_x_21) ;  /* 0x00000000000c7947 */ /* 0x000fec0003800000 */
.L_x_14:
[----:B------:R-:W0:Y:S01]  /*0a60*/  MUFU.RSQ R5, -QNAN ;  /* 0xffc0000000057908 */ /* 0x000e220000001400 */
[----:B------:R-:W-:Y:S05]  /*0a70*/  BRA `(.L_x_21) ;  /* 0x0000000000047947 */ /* 0x000fea0003800000 */
.L_x_13:
[----:B------:R-:W-:-:S07]  /*0a80*/  FADD.FTZ R5, R0, 24 ;  /* 0x41c0000000057421 */ /* 0x000fce0000010000 */
.L_x_21:
[----:B------:R-:W-:Y:S05]  /*0a90*/  BSYNC.RECONVERGENT B0 ;  /* 0x0000000000007941 */ /* 0x000fea0003800200 */
.L_x_10:
[----:B0-----:R-:W-:Y:S02]  /*0aa0*/  IMAD.MOV.U32 R7, RZ, RZ, R5 ;  /* 0x000000ffff077224 */ /* 0x001fe400078e0005 */
[----:B------:R-:W-:-:S04]  /*0ab0*/  IMAD.MOV.U32 R5, RZ, RZ, 0x0 ;  /* 0x00000000ff057424 */ /* 0x000fc800078e00ff */
[----:B------:R-:W-:Y:S05]  /*0ac0*/  RET.REL.NODEC R4 `(_Z7vectorSPfS_i) ;  /* 0xfffffff4044c7950 */ /* 0x000fea0003c3ffff */
.L_x_22:
        /* <DEDUP_REMOVED lines=11> */
.L_x_46:


//--------------------- .text._Z8vectorNSPfS_i    --------------------------
	.section	.text._Z8vectorNSPfS_i,"ax",@progbits
	.align	128
        .global         _Z8vectorNSPfS_i
        .type           _Z8vectorNSPfS_i,@function
        .size           _Z8vectorNSPfS_i,(.L_x_48 - _Z8vectorNSPfS_i)
        .other          _Z8vectorNSPfS_i,@"STO_CUDA_ENTRY STV_DEFAULT"
_Z8vectorNSPfS_i:
.text._Z8vectorNSPfS_i:
[----:B------:R-:W-:Y:S01]  /*0000*/  LDC R1, c[0x0][0x37c] ;  /* 0x0000df00ff017b82 */ /* 0x000fe20000000800 */
[----:B------:R-:W0:Y:S01]  /*0010*/  S2R R2, SR_TID.X ;  /* 0x0000000000027919 */ /* 0x000e220000002100 */
[----:B------:R-:W0:Y:S01]  /*0020*/  LDCU UR4, c[0x0][0x360] ;  /* 0x00006c00ff0477ac */ /* 0x000e220008000800 */
[----:B------:R-:W0:Y:S01]  /*0030*/  S2R R3, SR_CTAID.X ;  /* 0x0000000000037919 */ /* 0x000e220000002500 */
[----:B------:R-:W1:Y:S01]  /*0040*/  LDCU UR5, c[0x0][0x390] ;  /* 0x00007200ff0577ac */ /* 0x000e620008000800 */
[----:B0-----:R-:W-:-:S05]  /*0050*/  IMAD R2, R3, UR4, R2 ;  /* 0x0000000403027c24 */ /* 0x001fca000f8e0202 */
[----:B-1----:R-:W-:-:S13]  /*0060*/  ISETP.GE.AND P0, PT, R2, UR5, PT ;  /* 0x0000000502007c0c */ /* 0x002fda000bf06270 */
[----:B------:R-:W-:Y:S05]  /*0070*/  @P0 EXIT ;  /* 0x000000000000094d */ /* 0x000fea0003800000 */
[----:B------:R-:W0:Y:S01]  /*0080*/  LDC.64 R4, c[0x0][0x380] ;  /* 0x0000e000ff047b82 */ /* 0x000e220000000a00 */
[----:B------:R-:W1:Y:S01]  /*0090*/  LDCU.64 UR4, c[0x0][0x358] ;  /* 0x00006b00ff0477ac */ /* 0x000e620008000a00 */
[----:B0-----:R-:W-:-:S05]  /*00a0*/  IMAD.WIDE R4, R2, 0x4, R4 ;  /* 0x0000000402047825 */ /* 0x001fca00078e0204 */
[----:B-1----:R-:W2:Y:S04]  /*00b0*/  LDG.E R6, desc[UR4][R4.64] ;  /* 0x0000000404067981 */ /* 0x002ea8000c1e1900 */
[----:B------:R0:W5:Y:S04]  /*00c0*/  LDG.E R3, desc[UR4][R4.64+0x4] ;  /* 0x0000040404037981 */ /* 0x000168000c1e1900 */
[----:B------:R0:W5:Y:S04]  /*00d0*/  LDG.E R26, desc[UR4][R4.64+0x8] ;  /* 0x00000804041a7981 */ /* 0x000168000c1e1900 */
[----:B------:R0:W5:Y:S04]  /*00e0*/  LDG.E R27, desc[UR4][R4.64+0xc] ;  /* 0x00000c04041b7981 */ /* 0x000168000c1e1900 */
[----:B------:R0:W5:Y:S01]  /*00f0*/  LDG.E R28, desc[UR4][R4.64+0x10] ;  /* 0x00001004041c7981 */ /* 0x000162000c1e1900 */
[----:B------:R-:W-:Y:S01]  /*0100*/  BSSY.RECONVERGENT B0, `(.L_x_23) ;  /* 0x0000006000007945 */ /* 0x000fe20003800200 */
[----:B------:R-:W-:Y:S01]  /*0110*/  MOV R0, 0x160 ;  /* 0x0000016000007802 */ /* 0x000fe20000000f00 */
[----:B--2---:R-:W1:Y:S02]  /*0120*/  F2F.F64.F32 R8, R6 ;  /* 0x0000000600087310 */ /* 0x004e640000201800 */
[----:B-1----:R-:W-:-:S10]  /*0130*/  DADD R10, -RZ, |R8| ;  /* 0x00000000ff0a7229 */ /* 0x002fd40000000508 */
[----:B0-----:R-:W-:-:S07]  /*0140*/  IMAD.MOV.U32 R29, RZ, RZ, R11 ;  /* 0x000000ffff1d7224 */ /* 0x001fce00078e000b */
[----:B-----5:R-:W-:Y:S05]  /*0150*/  CALL.REL.NOINC `($_Z8vectorNSPfS_i$__internal_accurate_pow) ;  /* 0x0000000c00987944 */ /* 0x020fea0003c00000 */
[----:B------:R-:W-:Y:S05]  /*0160*/  BSYNC.RECONVERGENT B0 ;  /* 0x0000000000007941 */ /* 0x000fea0003800200 */
.L_x_23:
[----:B------:R-:W-:Y:S01]  /*0170*/  DADD R10, R8, 2 ;  /* 0x40000000080a7429 */ /* 0x000fe20000000000 */
[----:B------:R-:W0:Y:S01]  /*0180*/  F2F.F64.F32 R4, R3 ;  /* 0x0000000300047310 */ /* 0x000e220000201800 */
[C---:B------:R-:W-:Y:S01]  /*0190*/  FSETP.NEU.AND P1, PT, R6.reuse, RZ, PT ;  /* 0x000000ff0600720b */ /* 0x040fe20003f2d000 */
[----:B------:R-:W-:Y:S01]  /*01a0*/  BSSY.RECONVERGENT B0, `(.L_x_24) ;  /* 0x000000f000007945 */ /* 0x000fe20003800200 */
[----:B------:R-:W-:-:S06]  /*01b0*/  FSETP.NEU.AND P0, PT, R6, 1, PT ;  /* 0x3f8000000600780b */ /* 0x000fcc0003f0d000 */
[----:B------:R-:W-:-:S04]  /*01c0*/  LOP3.LUT R10, R11, 0x7ff00000, RZ, 0xc0, !PT ;  /* 0x7ff000000b0a7812 */ /* 0x000fc800078ec0ff */
[----:B------:R-:W-:Y:S02]  /*01d0*/  ISETP.NE.AND P2, PT, R10, 0x7ff00000, PT ;  /* 0x7ff000000a00780c */ /* 0x000fe40003f45270 */
[----:B------:R-:W-:Y:S01]  /*01e0*/  @!P1 CS2R R12, SRZ ;  /* 0x00000000000c9805 */ /* 0x000fe2000001ff00 */
[----:B0-----:R-:W-:-:S10]  /*01f0*/  DADD R14, -RZ, |R4| ;  /* 0x00000000ff0e7229 */ /* 0x001fd40000000504 */
[----:B------:R-:W-:Y:S02]  /*0200*/  IMAD.MOV.U32 R10, RZ, RZ, R14 ;  /* 0x000000ffff0a7224 */ /* 0x000fe400078e000e */
[----:B------:R-:W-:Y:S01]  /*0210*/  IMAD.MOV.U32 R29, RZ, RZ, R15 ;  /* 0x000000ffff1d7224 */ /* 0x000fe200078e000f */
[----:B------:R-:W-:Y:S06]  /*0220*/  @P2 BRA `(.L_x_25) ;  /* 0x0000000000182947 */ /* 0x000fec0003800000 */
[----:B------:R-:W-:-:S13]  /*0230*/  FSETP.NAN.AND P1, PT, R6, R6, PT ;  /* 0x000000060600720b */ /* 0x000fda0003f28000 */
[----:B------:R-:W-:Y:S01]  /*0240*/  @P1 DADD R12, R8, 2 ;  /* 0x40000000080c1429 */ /* 0x000fe20000000000 */
[----:B------:R-:W-:Y:S10]  /*0250*/  @P1 BRA `(.L_x_25) ;  /* 0x00000000000c1947 */ /* 0x000ff40003800000 */
[----:B------:R-:W-:-:S14]  /*0260*/  DSETP.NEU.AND P1, PT, |R8|, +INF , PT ;  /* 0x7ff000000800742a */ /* 0x000fdc0003f2d200 */
[----:B------:R-:W-:Y:S02]  /*0270*/  @!P1 IMAD.MOV.U32 R12, RZ, RZ, 0x0 ;  /* 0x00000000ff0c9424 */ /* 0x000fe400078e00ff */
[----:B------:R-:W-:-:S07]  /*0280*/  @!P1 IMAD.MOV.U32 R13, RZ, RZ, 0x7ff00000 ;  /* 0x7ff00000ff0d9424 */ /* 0x000fce00078e00ff */
.L_x_25:
[----:B------:R-:W-:Y:S05]  /*0290*/  BSYNC.RECONVERGENT B0 ;  /* 0x0000000000007941 */ /* 0x000fea0003800200 */
.L_x_24:
[----:B------:R-:W-:Y:S01]  /*02a0*/  BSSY.RECONVERGENT B0, `(.L_x_26) ;  /* 0x0000005000007945 */ /* 0x000fe20003800200 */
[----:B------:R-:W-:Y:S02]  /*02b0*/  FSEL R6, R12, RZ, P0 ;  /* 0x000000ff0c067208 */ /* 0x000fe40000000000 */
[----:B------:R-:W-:Y:S02]  /*02c0*/  FSEL R7, R13, 1.875, P0 ;  /* 0x3ff000000d077808 */ /* 0x000fe40000000000 */
[----:B------:R-:W-:-:S07]  /*02d0*/  MOV R0, 0x2f0 ;  /* 0x000002f000007802 */ /* 0x000fce0000000f00 */
[----:B------:R-:W-:Y:S05]  /*02e0*/  CALL.REL.NOINC `($_Z8vectorNSPfS_i$__internal_accurate_pow) ;  /* 0x0000000c00347944 */ /* 0x000fea0003c00000 */
[----:B------:R-:W-:Y:S05]  /*02f0*/  BSYNC.RECONVERGENT B0 ;  /* 0x0000000000007941 */ /* 0x000fea0003800200 */
.L_x_26:
[----:B------:R-:W-:Y:S01]  /*0300*/  DADD R8, R4, 2 ;  /* 0x4000000004087429 */ /* 0x000fe20000000000 */
[----:B------:R-:W-:Y:S01]  /*0310*/  FSETP.NEU.AND P0, PT, R3, RZ, PT ;  /* 0x000000ff0300720b */ /* 0x000fe20003f0d000 */
[----:B------:R-:W-:Y:S08]  /*0320*/  BSSY.RECONVERGENT B0, `(.L_x_27) ;  /* 0x000000c000007945 */ /* 0x000ff00003800200 */
[----:B------:R-:W-:-:S02]  /*0330*/  LOP3.LUT R0, R9, 0x7ff00000, RZ, 0xc0, !PT ;  /* 0x7ff0000009007812 */ /* 0x000fc400078ec0ff */
[----:B------:R0:W1:Y:S02]  /*0340*/  F2F.F64.F32 R8, R26 ;  /* 0x0000001a00087310 */ /* 0x0000640000201800 */
[----:B------:R-:W-:Y:S02]  /*0350*/  ISETP.NE.AND P1, PT, R0, 0x7ff00000, PT ;  /* 0x7ff000000000780c */ /* 0x000fe40003f25270 */
[----:B------:R-:W-:-:S11]  /*0360*/  @!P0 CS2R R12, SRZ ;  /* 0x00000000000c8805 */ /* 0x000fd6000001ff00 */
[----:B01----:R-:W-:Y:S05]  /*0370*/  @P1 BRA `(.L_x_28) ;  /* 0x0000000000181947 */ /* 0x003fea0003800000 */
[----:B------:R-:W-:-:S13]  /*0380*/  FSETP.NAN.AND P0, PT, R3, R3, PT ;  /* 0x000000030300720b */ /* 0x000fda0003f08000 */
[----:B------:R-:W-:Y:S01]  /*0390*/  @P0 DADD R12, R4, 2 ;  /* 0x40000000040c0429 */ /* 0x000fe20000000000 */
[----:B------:R-:W-:Y:S10]  /*03a0*/  @P0 BRA `(.L_x_28) ;  /* 0x00000000000c0947 */ /* 0x000ff40003800000 */
[----:B------:R-:W-:-:S14]  /*03b0*/  DSETP.NEU.AND P0, PT, |R4|, +INF , PT ;  /* 0x7ff000000400742a */ /* 0x000fdc0003f0d200 */
[----:B------:R-:W-:Y:S02]  /*03c0*/  @!P0 IMAD.MOV.U32 R12, RZ, RZ, 0x0 ;  /* 0x00000000ff0c8424 */ /* 0x000fe400078e00ff */
[----:B------:R-:W-:-:S07]  /*03d0*/  @!P0 IMAD.MOV.U32 R13, RZ, RZ, 0x7ff00000 ;  /* 0x7ff00000ff0d8424 */ /* 0x000fce00078e00ff */
.L_x_28:
[----:B------:R-:W-:Y:S05]  /*03e0*/  BSYNC.RECONVERGENT B0 ;  /* 0x0000000000007941 */ /* 0x000fea0003800200 */
.L_x_27:
[----:B------:R-:W-:Y:S01]  /*03f0*/  DADD R12, R12, R12 ;  /* 0x000000000c0c7229 */ /* 0x000fe2000000000c */
[----:B------:R-:W-:Y:S01]  /*0400*/  FSETP.NEU.AND P0, PT, R3, 1, PT ;  /* 0x3f8000000300780b */ /* 0x000fe20003f0d000 */
[----:B------:R-:W-:Y:S01]  /*0410*/  DADD R10, -RZ, |R8| ;  /* 0x00000000ff0a7229 */ /* 0x000fe20000000508 */
[----:B------:R-:W-:Y:S01]  /*0420*/  BSSY.RECONVERGENT B0, `(.L_x_29) ;  /* 0x0000007000007945 */ /* 0x000fe20003800200 */
[----:B------:R-:W-:-:S06]  /*0430*/  MOV R0, 0x490 ;  /* 0x0000049000007802 */ /* 0x000fcc0000000f00 */
[----:B------:R-:W-:Y:S02]  /*0440*/  FSEL R4, R12, RZ, P0 ;  /* 0x000000ff0c047208 */ /* 0x000fe40000000000 */
[----:B------:R-:W-:Y:S01]  /*0450*/  FSEL R5, R13, 2, P0 ;  /* 0x400000000d057808 */ /* 0x000fe20000000000 */
[----:B------:R-:W-:-:S05]  /*0460*/  IMAD.MOV.U32 R29, RZ, RZ, R11 ;  /* 0x000000ffff1d7224 */ /* 0x000fca00078e000b */
[----:B------:R-:W-:-:S11]  /*0470*/  DADD R6, R6, R4 ;  /* 0x0000000006067229 */ /* 0x000fd60000000004 */
[----:B------:R-:W-:Y:S05]  /*0480*/  CALL.REL.NOINC `($_Z8vectorNSPfS_i$__internal_accurate_pow) ;  /* 0x0000000800cc7944 */ /* 0x000fea0003c00000 */
[----:B------:R-:W-:Y:S05]  /*0490*/  BSYNC.RECONVERGENT B0 ;  /* 0x0000000000007941 */ /* 0x000fea0003800200 */
.L_x_29:
        /* <DEDUP_REMOVED lines=9> */
[----:B------:R-:W-:Y:S05]  /*0530*/  @P2 BRA `(.L_x_31) ;  /* 0x0000000000182947 */ /* 0x000fea0003800000 */
[----:B------:R-:W-:-:S13]  /*0540*/  FSETP.NAN.AND P1, PT, R26, R26, PT ;  /* 0x0000001a1a00720b */ /* 0x000fda0003f28000 */
[----:B------:R-:W-:Y:S01]  /*0550*/  @P1 DADD R12, R8, 2 ;  /* 0x40000000080c1429 */ /* 0x000fe20000000000 */
[----:B------:R-:W-:Y:S10]  /*0560*/  @P1 BRA `(.L_x_31) ;  /* 0x00000000000c1947 */ /* 0x000ff40003800000 */
[----:B------:R-:W-:-:S14]  /*0570*/  DSETP.NEU.AND P1, PT, |R8|, +INF , PT ;  /* 0x7ff000000800742a */ /* 0x000fdc0003f2d200 */
[----:B------:R-:W-:Y:S02]  /*0580*/  @!P1 IMAD.MOV.U32 R12, RZ, RZ, 0x0 ;  /* 0x00000000ff0c9424 */ /* 0x000fe400078e00ff */
[----:B------:R-:W-:-:S07]  /*0590*/  @!P1 IMAD.MOV.U32 R13, RZ, RZ, 0x7ff00000 ;  /* 0x7ff00000ff0d9424 */ /* 0x000fce00078e00ff */
.L_x_31:
[----:B------:R-:W-:Y:S05]  /*05a0*/  BSYNC.RECONVERGENT B0 ;  /* 0x0000000000007941 */ /* 0x000fea0003800200 */
.L_x_30:
[----:B------:R-:W-:Y:S01]  /*05b0*/  FSEL R8, R12, RZ, P0 ;  /* 0x000000ff0c087208 */ /* 0x000fe20000000000 */
[----:B------:R-:W-:Y:S01]  /*05c0*/  BSSY.RECONVERGENT B0, `(.L_x_32) ;  /* 0x0000006000007945 */ /* 0x000fe20003800200 */
[----:B------:R-:W-:Y:S01]  /*05d0*/  FSEL R9, R13, 1.875, P0 ;  /* 0x3ff000000d097808 */ /* 0x000fe20000000000 */
[----:B------:R-:W-:Y:S01]  /*05e0*/  IMAD.MOV.U32 R29, RZ, RZ, R11 ;  /* 0x000000ffff1d7224 */ /* 0x000fe200078e000b */
[----:B------:R-:W-:-:S04]  /*05f0*/  MOV R0, 0x620 ;  /* 0x0000062000007802 */ /* 0x000fc80000000f00 */
[----:B------:R-:W-:-:S11]  /*0600*/  DADD R6, R6, R8 ;  /* 0x0000000006067229 */ /* 0x000fd60000000008 */
[----:B------:R-:W-:Y:S05]  /*0610*/  CALL.REL.NOINC `($_Z8vectorNSPfS_i$__internal_accurate_pow) ;  /* 0x0000000800687944 */ /* 0x000fea0003c00000 */
[----:B------:R-:W-:Y:S05]  /*0620*/  BSYNC.RECONVERGENT B0 ;  /* 0x0000000000007941 */ /* 0x000fea0003800200 */
.L_x_32:
        /* <DEDUP_REMOVED lines=14> */
.L_x_34:
[----:B------:R-:W-:Y:S05]  /*0710*/  BSYNC.RECONVERGENT B0 ;  /* 0x0000000000007941 */ /* 0x000fea0003800200 */
.L_x_33:
[----:B------:R-:W-:Y:S01]  /*0720*/  DMUL R12, R12, 3 ;  /* 0x400800000c0c7828 */ /* 0x000fe20000000000 */
[----:B------:R-:W-:Y:S01]  /*0730*/  FSETP.NEU.AND P0, PT, R27, 1, PT ;  /* 0x3f8000001b00780b */ /* 0x000fe20003f0d000 */
[----:B------:R-:W-:Y:S01]  /*0740*/  DADD R10, -RZ, |R8| ;  /* 0x00000000ff0a7229 */ /* 0x000fe20000000508 */
[----:B------:R-:W-:Y:S01]  /*0750*/  BSSY.RECONVERGENT B0, `(.L_x_35) ;  /* 0x0000007000007945 */ /* 0x000fe20003800200 */
[----:B------:R-:W-:-:S06]  /*0760*/  MOV R0, 0x7c0 ;  /* 0x000007c000007802 */ /* 0x000fcc0000000f00 */
[----:B------:R-:W-:Y:S02]  /*0770*/  FSEL R4, R12, RZ, P0 ;  /* 0x000000ff0c047208 */ /* 0x000fe40000000000 */
[----:B------:R-:W-:Y:S01]  /*0780*/  FSEL R5, R13, 2.125, P0 ;  /* 0x400800000d057808 */ /* 0x000fe20000000000 */
[----:B------:R-:W-:-:S05]  /*0790*/  IMAD.MOV.U32 R29, RZ, RZ, R11 ;  /* 0x000000ffff1d7224 */ /* 0x000fca00078e000b */
[----:B------:R-:W-:-:S11]  /*07a0*/  DADD R6, R6, -R4 ;  /* 0x0000000006067229 */ /* 0x000fd60000000804 */
[----:B------:R-:W-:Y:S05]  /*07b0*/  CALL.REL.NOINC `($_Z8vectorNSPfS_i$__internal_accurate_pow) ;  /* 0x0000000800007944 */ /* 0x000fea0003c00000 */
[----:B------:R-:W-:Y:S05]  /*07c0*/  BSYNC.RECONVERGENT B0 ;  /* 0x0000000000007941 */ /* 0x000fea0003800200 */
.L_x_35:
[----:B------:R-:W0:Y:S01]  /*07d0*/  MUFU.RCP64H R15, 24 ;  /* 0x40380000000f7908 */ /* 0x000e220000001800 */
[----:B------:R-:W-:Y:S01]  /*07e0*/  DADD R10, R8, 2 ;  /* 0x40000000080a7429 */ /* 0x000fe20000000000 */
[----:B------:R-:W-:Y:S01]  /*07f0*/  IMAD.MOV.U32 R4, RZ, RZ, 0x0 ;  /* 0x00000000ff047424 */ /* 0x000fe200078e00ff */
[----:B------:R-:W-:Y:S01]  /*0800*/  FSETP.NEU.AND P0, PT, R28, RZ, PT ;  /* 0x000000ff1c00720b */ /* 0x000fe20003f0d000 */
[----:B------:R-:W-:Y:S01]  /*0810*/  IMAD.MOV.U32 R5, RZ, RZ, 0x40380000 ;  /* 0x40380000ff057424 */ /* 0x000fe200078e00ff */
[----:B------:R-:W-:Y:S01]  /*0820*/  BSSY.RECONVERGENT B0, `(.L_x_36) ;  /* 0x000000f000007945 */ /* 0x000fe20003800200 */
[----:B------:R-:W-:-:S05]  /*0830*/  IMAD.MOV.U32 R14, RZ, RZ, 0x1 ;  /* 0x00000001ff0e7424 */ /* 0x000fca00078e00ff */
[----:B------:R-:W-:-:S04]  /*0840*/  LOP3.LUT R10, R11, 0x7ff00000, RZ, 0xc0, !PT ;  /* 0x7ff000000b0a7812 */ /* 0x000fc800078ec0ff */
[----:B------:R-:W-:Y:S02]  /*0850*/  ISETP.NE.AND P1, PT, R10, 0x7ff00000, PT ;  /* 0x7ff000000a00780c */ /* 0x000fe40003f25270 */
[----:B------:R-:W-:Y:S01]  /*0860*/  @!P0 CS2R R12, SRZ ;  /* 0x00000000000c8805 */ /* 0x000fe2000001ff00 */
[----:B0-----:R-:W-:-:S08]  /*0870*/  DFMA R16, R14, -R4, 1 ;  /* 0x3ff000000e10742b */ /* 0x001fd00000000804 */
[----:B------:R-:W-:-:S08]  /*0880*/  DFMA R16, R16, R16, R16 ;  /* 0x000000101010722b */ /* 0x000fd00000000010 */
[----:B------:R-:W-:Y:S01]  /*0890*/  DFMA R16, R14, R16, R14 ;  /* 0x000000100e10722b */ /* 0x000fe2000000000e */
[----:B------:R-:W-:Y:S10]  /*08a0*/  @P1 BRA `(.L_x_37) ;  /* 0x0000000000181947 */ /* 0x000ff40003800000 */
[----:B------:R-:W-:-:S13]  /*08b0*/  FSETP.NAN.AND P0, PT, R28, R28, PT ;  /* 0x0000001c1c00720b */ /* 0x000fda0003f08000 */
[----:B------:R-:W-:Y:S01]  /*08c0*/  @P0 DADD R12, R8, 2 ;  /* 0x40000000080c0429 */ /* 0x000fe20000000000 */
[----:B------:R-:W-:Y:S10]  /*08d0*/  @P0 BRA `(.L_x_37) ;  /* 0x00000000000c0947 */ /* 0x000ff40003800000 */
[----:B------:R-:W-:-:S14]  /*08e0*/  DSETP.NEU.AND P0, PT, |R8|, +INF , PT ;  /* 0x7ff000000800742a */ /* 0x000fdc0003f0d200 */
[----:B------:R-:W-:Y:S02]  /*08f0*/  @!P0 IMAD.MOV.U32 R12, RZ, RZ, 0x0 ;  /* 0x00000000ff0c8424 */ /* 0x000fe400078e00ff */
[----:B------:R-:W-:-:S07]  /*0900*/  @!P0 IMAD.MOV.U32 R13, RZ, RZ, 0x7ff00000 ;  /* 0x7ff00000ff0d8424 */ /* 0x000fce00078e00ff */
.L_x_37:
[----:B------:R-:W-:Y:S05]  /*0910*/  BSYNC.RECONVERGENT B0 ;  /* 0x0000000000007941 */ /* 0x000fea0003800200 */
.L_x_36:
[----:B------:R-:W-:Y:S01]  /*0920*/  DMUL R12, R12, 5 ;  /* 0x401400000c0c7828 */ /* 0x000fe20000000000 */
[----:B------:R-:W-:Y:S01]  /*0930*/  FSETP.NEU.AND P0, PT, R28, 1, PT ;  /* 0x3f8000001c00780b */ /* 0x000fe20003f0d000 */
[C---:B------:R-:W-:Y:S01]  /*0940*/  DFMA R4, R16.reuse, -R4, 1 ;  /* 0x3ff000001004742b */ /* 0x040fe20000000804 */
[----:B------:R-:W-:Y:S07]  /*0950*/  BSSY.RECONVERGENT B0, `(.L_x_38) ;  /* 0x0000010000007945 */ /* 0x000fee0003800200 */
[----:B------:R-:W-:Y:S01]  /*0960*/  FSEL R8, R12, RZ, P0 ;  /* 0x000000ff0c087208 */ /* 0x000fe20000000000 */
[----:B------:R-:W-:Y:S01]  /*0970*/  DFMA R4, R16, R4, R16 ;  /* 0x000000041004722b */ /* 0x000fe20000000010 */
[----:B------:R-:W-:-:S06]  /*0980*/  FSEL R9, R13, 2.3125, P0 ;  /* 0x401400000d097808 */ /* 0x000fcc0000000000 */
[----:B------:R-:W-:-:S08]  /*0990*/  DADD R12, R6, R8 ;  /* 0x00000000060c7229 */ /* 0x000fd00000000008 */
[----:B------:R-:W-:Y:S02]  /*09a0*/  DMUL R6, R12, R4 ;  /* 0x000000040c067228 */ /* 0x000fe40000000000 */
[----:B------:R-:W-:-:S06]  /*09b0*/  FSETP.GEU.AND P1, PT, |R13|, 6.5827683646048100446e-37, PT ;  /* 0x036000000d00780b */ /* 0x000fcc0003f2e200 */
[----:B------:R-:W-:-:S08]  /*09c0*/  DFMA R8, R6, -24, R12 ;  /* 0xc03800000608782b */ /* 0x000fd0000000000c */
[----:B------:R-:W-:-:S10]  /*09d0*/  DFMA R4, R4, R8, R6 ;  /* 0x000000080404722b */ /* 0x000fd40000000006 */
[----:B------:R-:W-:-:S05]  /*09e0*/  FFMA R0, RZ, 2.875, R5 ;  /* 0x40380000ff007823 */ /* 0x000fca0000000005 */
[----:B------:R-:W-:-:S13]  /*09f0*/  FSETP.GT.AND P0, PT, |R0|, 1.469367938527859385e-39, PT ;  /* 0x001000000000780b */ /* 0x000fda0003f04200 */
[----:B------:R-:W-:Y:S05]  /*0a00*/  @P0 BRA P1, `(.L_x_39) ;  /* 0x0000000000100947 */ /* 0x000fea0000800000 */
[----:B------:R-:W-:-:S07]  /*0a10*/  MOV R0, 0xa30 ;  /* 0x00000a3000007802 */ /* 0x000fce0000000f00 */
[----:B------:R-:W-:Y:S05]  /*0a20*/  CALL.REL.NOINC `($__internal_1_$__cuda_sm20_div_rn_f64_full) ;  /* 0x0000000000207944 */ /* 0x000fea0003c00000 */
[----:B------:R-:W-:Y:S02]  /*0a30*/  IMAD.MOV.U32 R4, RZ, RZ, R12 ;  /* 0x000000ffff047224 */ /* 0x000fe400078e000c */
[----:B------:R-:W-:-:S07]  /*0a40*/  IMAD.MOV.U32 R5, RZ, RZ, R13 ;  /* 0x000000ffff057224 */ /* 0x000fce00078e000d */
.L_x_39:
[----:B------:R-:W-:Y:S05]  /*0a50*/  BSYNC.RECONVERGENT B0 ;  /* 0x0000000000007941 */ /* 0x000fea0003800200 */
.L_x_38:
[----:B------:R-:W0:Y:S01]  /*0a60*/  LDC.64 R6, c[0x0][0x388] ;  /* 0x0000e200ff067b82 */ /* 0x000e220000000a00 */
[----:B------:R-:W1:Y:S01]  /*0a70*/  F2F.F32.F64 R5, R4 ;  /* 0x0000000400057310 */ /* 0x000e620000301000 */
[----:B0-----:R-:W-:-:S05]  /*0a80*/  IMAD.WIDE R2, R2, 0x4, R6 ;  /* 0x0000000402027825 */ /* 0x001fca00078e0206 */
[----:B-1----:R-:W-:Y:S01]  /*0a90*/  STG.E desc[UR4][R2.64], R5 ;  /* 0x0000000502007986 */ /* 0x002fe2000c101904 */
[----:B------:R-:W-:Y:S05]  /*0aa0*/  EXIT ;  /* 0x000000000000794d */ /* 0x000fea0003800000 */
        .weak           $__internal_1_$__cuda_sm20_div_rn_f64_full
        .type           $__internal_1_$__cuda_sm20_div_rn_f64_full,@function
        .size           $__internal_1_$__cuda_sm20_div_rn_f64_full,($_Z8vectorNSPfS_i$__internal_accurate_pow - $__internal_1_$__cuda_sm20_div_rn_f64_full)
$__internal_1_$__cuda_sm20_div_rn_f64_full:
[----:B------:R-:W-:Y:S01]  /*0ab0*/  IMAD.MOV.U32 R5, RZ, RZ, 0x3ff80000 ;  /* 0x3ff80000ff057424 */ /* 0x000fe200078e00ff */
[----:B------:R-:W-:Y:S01]  /*0ac0*/  BSSY.RECONVERGENT B1, `(.L_x_40) ;  /* 0x000004c000017945 */ /* 0x000fe20003800200 */
[----:B------:R-:W-:Y:S02]  /*0ad0*/  IMAD.MOV.U32 R4, RZ, RZ, 0x0 ;  /* 0x00000000ff047424 */ /* 0x000fe400078e00ff */
[----:B------:R-:W0:Y:S01]  /*0ae0*/  MUFU.RCP64H R9, R5 ;  /* 0x0000000500097308 */ /* 0x000e220000001800 */
[----:B------:R-:W-:Y:S02]  /*0af0*/  IMAD.MOV.U32 R8, RZ, RZ, 0x1 ;  /* 0x00000001ff087424 */ /* 0x000fe400078e00ff */
[----:B------:R-:W-:Y:S02]  /*0b00*/  IMAD.MOV.U32 R7, RZ, RZ, R13 ;  /* 0x000000ffff077224 */ /* 0x000fe400078e000d */
[----:B------:R-:W-:Y:S02]  /*0b10*/  IMAD.MOV.U32 R13, RZ, RZ, 0x1ca00000 ;  /* 0x1ca00000ff0d7424 */ /* 0x000fe400078e00ff */
[----:B------:R-:W-:Y:S01]  /*0b20*/  IMAD.MOV.U32 R6, RZ, RZ, R12 ;  /* 0x000000ffff067224 */ /* 0x000fe200078e000c */
[C---:B------:R-:W-:Y:S01]  /*0b30*/  FSETP.GEU.AND P1, PT, |R7|.reuse, 1.469367938527859385e-39, PT ;  /* 0x001000000700780b */ /* 0x040fe20003f2e200 */
[----:B------:R-:W-:Y:S01]  /*0b40*/  IMAD.MOV.U32 R19, RZ, RZ, 0x40300000 ;  /* 0x40300000ff137424 */ /* 0x000fe200078e00ff */
[----:B------:R-:W-:-:S03]  /*0b50*/  LOP3.LUT R3, R7, 0x7ff00000, RZ, 0xc0, !PT ;  /* 0x7ff0000007037812 */ /* 0x000fc600078ec0ff */
[----:B------:R-:W-:Y:S01]  /*0b60*/  VIADD R20, R19, 0xffffffff ;  /* 0xffffffff13147836 */ /* 0x000fe20000000000 */
[----:B------:R-:W-:Y:S01]  /*0b70*/  ISETP.GE.U32.AND P0, PT, R3, 0x40300000, PT ;  /* 0x403000000300780c */ /* 0x000fe20003f06070 */
[----:B------:R-:W-:Y:S01]  /*0b80*/  IMAD.MOV.U32 R18, RZ, RZ, R3 ;  /* 0x000000ffff127224 */ /* 0x000fe200078e0003 */
[----:B0-----:R-:W-:Y:S02]  /*0b90*/  DFMA R10, R8, -R4, 1 ;  /* 0x3ff00000080a742b */ /* 0x001fe40000000804 */
[----:B------:R-:W-:-:S06]  /*0ba0*/  SEL R13, R13, 0x63400000, !P0 ;  /* 0x634000000d0d7807 */ /* 0x000fcc0004000000 */
[----:B------:R-:W-:-:S08]  /*0bb0*/  DFMA R10, R10, R10, R10 ;  /* 0x0000000a0a0a722b */ /* 0x000fd0000000000a */
[----:B------:R-:W-:Y:S01]  /*0bc0*/  DFMA R14, R8, R10, R8 ;  /* 0x0000000a080e722b */ /* 0x000fe20000000008 */
[C-C-:B------:R-:W-:Y:S01]  /*0bd0*/  @!P1 LOP3.LUT R10, R13.reuse, 0x80000000, R7.reuse, 0xf8, !PT ;  /* 0x800000000d0a9812 */ /* 0x140fe200078ef807 */
[----:B------:R-:W-:Y:S01]  /*0be0*/  IMAD.MOV.U32 R8, RZ, RZ, R6 ;  /* 0x000000ffff087224 */ /* 0x000fe200078e0006 */
[----:B------:R-:W-:Y:S02]  /*0bf0*/  LOP3.LUT R9, R13, 0x800fffff, R7, 0xf8, !PT ;  /* 0x800fffff0d097812 */ /* 0x000fe400078ef807 */
[----:B------:R-:W-:Y:S01]  /*0c00*/  @!P1 LOP3.LUT R11, R10, 0x100000, RZ, 0xfc, !PT ;  /* 0x001000000a0b9812 */ /* 0x000fe200078efcff */
[----:B------:R-:W-:Y:S02]  /*0c10*/  @!P1 IMAD.MOV.U32 R10, RZ, RZ, RZ ;  /* 0x000000ffff0a9224 */ /* 0x000fe400078e00ff */
[----:B------:R-:W-:-:S04]  /*0c20*/  DFMA R16, R14, -R4, 1 ;  /* 0x3ff000000e10742b */ /* 0x000fc80000000804 */
[----:B------:R-:W-:-:S04]  /*0c30*/  @!P1 DFMA R8, R8, 2, -R10 ;  /* 0x400000000808982b */ /* 0x000fc8000000080a */
[----:B------:R-:W-:-:S06]  /*0c40*/  DFMA R16, R14, R16, R14 ;  /* 0x000000100e10722b */ /* 0x000fcc000000000e */
[----:B------:R-:W-:Y:S02]  /*0c50*/  @!P1 LOP3.LUT R18, R9, 0x7ff00000, RZ, 0xc0, !PT ;  /* 0x7ff0000009129812 */ /* 0x000fe400078ec0ff */
[----:B------:R-:W-:-:S03]  /*0c60*/  DMUL R10, R16, R8 ;  /* 0x00000008100a7228 */ /* 0x000fc60000000000 */
[----:B------:R-:W-:-:S05]  /*0c70*/  VIADD R12, R18, 0xffffffff ;  /* 0xffffffff120c7836 */ /* 0x000fca0000000000 */
[----:B------:R-:W-:Y:S01]  /*0c80*/  DFMA R14, R10, -R4, R8 ;  /* 0x800000040a0e722b */ /* 0x000fe20000000008 */
[----:B------:R-:W-:-:S04]  /*0c90*/  ISETP.GT.U32.AND P0, PT, R12, 0x7feffffe, PT ;  /* 0x7feffffe0c00780c */ /* 0x000fc80003f04070 */
[----:B------:R-:W-:-:S03]  /*0ca0*/  ISETP.GT.U32.OR P0, PT, R20, 0x7feffffe, P0 ;  /* 0x7feffffe1400780c */ /* 0x000fc60000704470 */
[----:B------:R-:W-:-:S10]  /*0cb0*/  DFMA R10, R16, R14, R10 ;  /* 0x0000000e100a722b */ /* 0x000fd4000000000a */
[----:B------:R-:W-:Y:S05]  /*0cc0*/  @P0 BRA `(.L_x_41) ;  /* 0x0000000000680947 */ /* 0x000fea0003800000 */
[----:B------:R-:W-:-:S05]  /*0cd0*/  IMAD.MOV.U32 R6, RZ, RZ, 0x40300000 ;  /* 0x40300000ff067424 */ /* 0x000fca00078e00ff */
[----:B------:R-:W-:-:S04]  /*0ce0*/  VIADDMNMX R3, R3, -R6, 0xb9600000, !PT ;  /* 0xb960000003037446 */ /* 0x000fc80007800906 */
[----:B------:R-:W-:-:S05]  /*0cf0*/  VIMNMX R6, PT, PT, R3, 0x46a00000, PT ;  /* 0x46a0000003067848 */ /* 0x000fca0003fe0100 */
[----:B------:R-:W-:Y:S02]  /*0d00*/  IMAD.IADD R14, R6, 0x1, -R13 ;  /* 0x00000001060e7824 */ /* 0x000fe400078e0a0d */
[----:B------:R-:W-:Y:S02]  /*0d10*/  IMAD.MOV.U32 R6, RZ, RZ, RZ ;  /* 0x000000ffff067224 */ /* 0x000fe400078e00ff */
[----:B------:R-:W-:-:S06]  /*0d20*/  VIADD R7, R14, 0x7fe00000 ;  /* 0x7fe000000e077836 */ /* 0x000fcc0000000000 */
[----:B------:R-:W-:-:S10]  /*0d30*/  DMUL R12, R10, R6 ;  /* 0x000000060a0c7228 */ /* 0x000fd40000000000 */
[----:B------:R-:W-:-:S13]  /*0d40*/  FSETP.GTU.AND P0, PT, |R13|, 1.469367938527859385e-39, PT ;  /* 0x001000000d00780b */ /* 0x000fda0003f0c200 */
[----:B------:R-:W-:Y:S05]  /*0d50*/  @P0 BRA `(.L_x_42) ;  /* 0x0000000000880947 */ /* 0x000fea0003800000 */
[----:B------:R-:W-:Y:S01]  /*0d60*/  DFMA R4, R10, -R4, R8 ;  /* 0x800000040a04722b */ /* 0x000fe20000000008 */
[----:B------:R-:W-:-:S09]  /*0d70*/  IMAD.MOV.U32 R6, RZ, RZ, RZ ;  /* 0x000000ffff067224 */ /* 0x000fd200078e00ff */
[C---:B------:R-:W-:Y:S02]  /*0d80*/  FSETP.NEU.AND P0, PT, R5.reuse, RZ, PT ;  /* 0x000000ff0500720b */ /* 0x040fe40003f0d000 */
[----:B------:R-:W-:-:S04]  /*0d90*/  LOP3.LUT R3, R5, 0x40380000, RZ, 0x3c, !PT ;  /* 0x4038000005037812 */ /* 0x000fc800078e3cff */
[----:B------:R-:W-:-:S04]  /*0da0*/  LOP3.LUT R3, R3, 0x80000000, RZ, 0xc0, !PT ;  /* 0x8000000003037812 */ /* 0x000fc800078ec0ff */
[----:B------:R-:W-:-:S03]  /*0db0*/  LOP3.LUT R7, R3, R7, RZ, 0xfc, !PT ;  /* 0x0000000703077212 */ /* 0x000fc600078efcff */
[----:B------:R-:W-:Y:S05]  /*0dc0*/  @!P0 BRA `(.L_x_42) ;  /* 0x00000000006c8947 */ /* 0x000fea0003800000 */
[----:B------:R-:W-:Y:S01]  /*0dd0*/  IMAD.MOV R5, RZ, RZ, -R14 ;  /* 0x000000ffff057224 */ /* 0x000fe200078e0a0e */
[----:B------:R-:W-:Y:S01]  /*0de0*/  DMUL.RP R6, R10, R6 ;  /* 0x000000060a067228 */ /* 0x000fe20000008000 */
[----:B------:R-:W-:-:S06]  /*0df0*/  IMAD.MOV.U32 R4, RZ, RZ, RZ ;  /* 0x000000ffff047224 */ /* 0x000fcc00078e00ff */
[----:B------:R-:W-:-:S03]  /*0e00*/  DFMA R4, R12, -R4, R10 ;  /* 0x800000040c04722b */ /* 0x000fc6000000000a */
[----:B------:R-:W-:-:S03]  /*0e10*/  LOP3.LUT R3, R7, R3, RZ, 0x3c, !PT ;  /* 0x0000000307037212 */ /* 0x000fc600078e3cff */
[----:B------:R-:W-:-:S04]  /*0e20*/  IADD3 R4, PT, PT, -R14, -0x43300000, RZ ;  /* 0xbcd000000e047810 */ /* 0x000fc80007ffe1ff */
[----:B------:R-:W-:-:S04]  /*0e30*/  FSETP.NEU.AND P0, PT, |R5|, R4, PT ;  /* 0x000000040500720b */ /* 0x000fc80003f0d200 */
[----:B------:R-:W-:Y:S02]  /*0e40*/  FSEL R12, R6, R12, !P0 ;  /* 0x0000000c060c7208 */ /* 0x000fe40004000000 */
[----:B------:R-:W-:Y:S01]  /*0e50*/  FSEL R13, R3, R13, !P0 ;  /* 0x0000000d030d7208 */ /* 0x000fe20004000000 */
[----:B------:R-:W-:Y:S06]  /*0e60*/  BRA `(.L_x_42) ;  /* 0x0000000000447947 */ /* 0x000fec0003800000 */
.L_x_41:
[----:B------:R-:W-:-:S14]  /*0e70*/  DSETP.NAN.AND P0, PT, R6, R6, PT ;  /* 0x000000060600722a */ /* 0x000fdc0003f08000 */
[----:B------:R-:W-:Y:S05]  /*0e80*/  @P0 BRA `(.L_x_43) ;  /* 0x0000000000340947 */ /* 0x000fea0003800000 */
[----:B------:R-:W-:Y:S01]  /*0e90*/  ISETP.NE.AND P0, PT, R18, R19, PT ;  /* 0x000000131200720c */ /* 0x000fe20003f05270 */
[----:B------:R-:W-:Y:S02]  /*0ea0*/  IMAD.MOV.U32 R12, RZ, RZ, 0x0 ;  /* 0x00000000ff0c7424 */ /* 0x000fe400078e00ff */
[----:B------:R-:W-:-:S10]  /*0eb0*/  IMAD.MOV.U32 R13, RZ, RZ, -0x80000 ;  /* 0xfff80000ff0d7424 */ /* 0x000fd400078e00ff */
[----:B------:R-:W-:Y:S05]  /*0ec0*/  @!P0 BRA `(.L_x_42) ;  /* 0x00000000002c8947 */ /* 0x000fea0003800000 */
[----:B------:R-:W-:Y:S02]  /*0ed0*/  ISETP.NE.AND P0, PT, R18, 0x7ff00000, PT ;  /* 0x7ff000001200780c */ /* 0x000fe40003f05270 */
[----:B------:R-:W-:Y:S02]  /*0ee0*/  LOP3.LUT R6, R7, 0x40380000, RZ, 0x3c, !PT ;  /* 0x4038000007067812 */ /* 0x000fe400078e3cff */
[----:B------:R-:W-:Y:S02]  /*0ef0*/  ISETP.EQ.OR P0, PT, R19, RZ, !P0 ;  /* 0x000000ff1300720c */ /* 0x000fe40004702670 */
[----:B------:R-:W-:-:S11]  /*0f00*/  LOP3.LUT R13, R6, 0x80000000, RZ, 0xc0, !PT ;  /* 0x80000000060d7812 */ /* 0x000fd600078ec0ff */
[----:B------:R-:W-:Y:S01]  /*0f10*/  @P0 LOP3.LUT R3, R13, 0x7ff00000, RZ, 0xfc, !PT ;  /* 0x7ff000000d030812 */ /* 0x000fe200078efcff */
[----:B------:R-:W-:Y:S02]  /*0f20*/  @!P0 IMAD.MOV.U32 R12, RZ, RZ, RZ ;  /* 0x000000ffff0c8224 */ /* 0x000fe400078e00ff */
[----:B------:R-:W-:Y:S02]  /*0f30*/  @P0 IMAD.MOV.U32 R12, RZ, RZ, RZ ;  /* 0x000000ffff0c0224 */ /* 0x000fe400078e00ff */
[----:B------:R-:W-:Y:S01]  /*0f40*/  @P0 IMAD.MOV.U32 R13, RZ, RZ, R3 ;  /* 0x000000ffff0d0224 */ /* 0x000fe200078e0003 */
[----:B------:R-:W-:Y:S06]  /*0f50*/  BRA `(.L_x_42) ;  /* 0x0000000000087947 */ /* 0x000fec0003800000 */
.L_x_43:
[----:B------:R-:W-:Y:S01]  /*0f60*/  LOP3.LUT R13, R7, 0x80000, RZ, 0xfc, !PT ;  /* 0x00080000070d7812 */ /* 0x000fe200078efcff */
[----:B------:R-:W-:-:S07]  /*0f70*/  IMAD.MOV.U32 R12, RZ, RZ, R6 ;  /* 0x000000ffff0c7224 */ /* 0x000fce00078e0006 */
.L_x_42:
[----:B------:R-:W-:Y:S05]  /*0f80*/  BSYNC.RECONVERGENT B1 ;  /* 0x0000000000017941 */ /* 0x000fea0003800200 */
.L_x_40:
[----:B------:R-:W-:Y:S02]  /*0f90*/  IMAD.MOV.U32 R4, RZ, RZ, R0 ;  /* 0x000000ffff047224 */ /* 0x000fe400078e0000 */
[----:B------:R-:W-:-:S04]  /*0fa0*/  IMAD.MOV.U32 R5, RZ, RZ, 0x0 ;  /* 0x00000000ff057424 */ /* 0x000fc800078e00ff */
[----:B------:R-:W-:Y:S05]  /*0fb0*/  RET.REL.NODEC R4 `(_Z8vectorNSPfS_i) ;  /* 0xfffffff004107950 */ /* 0x000fea0003c3ffff */
        .type           $_Z8vectorNSPfS_i$__internal_accurate_pow,@function
        .size           $_Z8vectorNSPfS_i$__internal_accurate_pow,(.L_x_48 - $_Z8vectorNSPfS_i$__internal_accurate_pow)
$_Z8vectorNSPfS_i$__internal_accurate_pow:
[----:B------:R-:W-:Y:S01]  /*0fc0*/  ISETP.GT.U32.AND P0, PT, R29, 0xfffff, PT ;  /* 0x000fffff1d00780c */ /* 0x000fe20003f04070 */
[--C-:B------:R-:W-:Y:S01]  /*0fd0*/  IMAD.MOV.U32 R11, RZ, RZ, R29.reuse ;  /* 0x000000ffff0b7224 */ /* 0x100fe200078e001d */
[----:B------:R-:W-:Y:S01]  /*0fe0*/  UMOV UR6, 0x7d2cafe2 ;  /* 0x7d2cafe200067882 */ /* 0x000fe20000000000 */
[----:B------:R-:W-:Y:S01]  /*0ff0*/  IMAD.MOV.U32 R14, RZ, RZ, 0x41ad3b5a ;  /* 0x41ad3b5aff0e7424 */ /* 0x000fe200078e00ff */
[----:B------:R-:W-:Y:S01]  /*1000*/  UMOV UR7, 0x3eb0f5ff ;  /* 0x3eb0f5ff00077882 */ /* 0x000fe20000000000 */
[----:B------:R-:W-:Y:S01]  /*1010*/  IMAD.MOV.U32 R15, RZ, RZ, 0x3ed0f5d2 ;  /* 0x3ed0f5d2ff0f7424 */ /* 0x000fe200078e00ff */
[----:B------:R-:W-:Y:S01]  /*1020*/  SHF.R.U32.HI R29, RZ, 0x14, R29 ;  /* 0x00000014ff1d7819 */ /* 0x000fe2000001161d */
[----:B------:R-:W-:Y:S01]  /*1030*/  UMOV UR8, 0x3b39803f ;  /* 0x3b39803f00087882 */ /* 0x000fe20000000000 */
[----:B------:R-:W-:-:S05]  /*1040*/  UMOV UR9, 0x3c7abc9e ;  /* 0x3c7abc9e00097882 */ /* 0x000fca0000000000 */
[----:B------:R-:W-:-:S10]  /*1050*/  @!P0 DMUL R22, R10, 1.80143985094819840000e+16 ;  /* 0x435000000a168828 */ /* 0x000fd40000000000 */
[----:B------:R-:W-:Y:S01]  /*1060*/  @!P0 IMAD.MOV.U32 R11, RZ, RZ, R23 ;  /* 0x000000ffff0b8224 */ /* 0x000fe200078e0017 */
[----:B------:R-:W-:Y:S01]  /*1070*/  @!P0 LEA.HI R29, R23, 0xffffffca, RZ, 0xc ;  /* 0xffffffca171d8811 */ /* 0x000fe200078f60ff */
[----:B------:R-:W-:-:S03]  /*1080*/  @!P0 IMAD.MOV.U32 R10, RZ, RZ, R22 ;  /* 0x000000ffff0a8224 */ /* 0x000fc600078e0016 */
[----:B------:R-:W-:Y:S01]  /*1090*/  LOP3.LUT R11, R11, 0x800fffff, RZ, 0xc0, !PT ;  /* 0x800fffff0b0b7812 */ /* 0x000fe200078ec0ff */
[----:B------:R-:W-:-:S03]  /*10a0*/  IMAD.MOV.U32 R12, RZ, RZ, R10 ;  /* 0x000000ffff0c7224 */ /* 0x000fc600078e000a */
[----:B------:R-:W-:-:S04]  /*10b0*/  LOP3.LUT R11, R11, 0x3ff00000, RZ, 0xfc, !PT ;  /* 0x3ff000000b0b7812 */ /* 0x000fc800078efcff */
[----:B------:R-:W-:Y:S01]  /*10c0*/  ISETP.GE.U32.AND P1, PT, R11, 0x3ff6a09f, PT ;  /* 0x3ff6a09f0b00780c */ /* 0x000fe20003f26070 */
[----:B------:R-:W-:-:S12]  /*10d0*/  IMAD.MOV.U32 R13, RZ, RZ, R11 ;  /* 0x000000ffff0d7224 */ /* 0x000fd800078e000b */
[----:B------:R-:W-:-:S04]  /*10e0*/  @P1 VIADD R10, R13, 0xfff00000 ;  /* 0xfff000000d0a1836 */ /* 0x000fc80000000000 */
[----:B------:R-:W-:Y:S02]  /*10f0*/  @P1 IMAD.MOV.U32 R13, RZ, RZ, R10 ;  /* 0x000000ffff0d1224 */ /* 0x000fe400078e000a */
[----:B------:R-:W-:-:S04]  /*1100*/  IMAD.MOV.U32 R10, RZ, RZ, RZ ;  /* 0x000000ffff0a7224 */ /* 0x000fc800078e00ff */
[C---:B------:R-:W-:Y:S02]  /*1110*/  DADD R18, R12.reuse, 1 ;  /* 0x3ff000000c127429 */ /* 0x040fe40000000000 */
[----:B------:R-:W-:-:S04]  /*1120*/  DADD R12, R12, -1 ;  /* 0xbff000000c0c7429 */ /* 0x000fc80000000000 */
[----:B------:R-:W0:Y:S02]  /*1130*/  MUFU.RCP64H R11, R19 ;  /* 0x00000013000b7308 */ /* 0x000e240000001800 */
[----:B0-----:R-:W-:-:S08]  /*1140*/  DFMA R16, -R18, R10, 1 ;  /* 0x3ff000001210742b */ /* 0x001fd0000000010a */
[----:B------:R-:W-:-:S08]  /*1150*/  DFMA R16, R16, R16, R16 ;  /* 0x000000101010722b */ /* 0x000fd00000000010 */
[----:B------:R-:W-:-:S08]  /*1160*/  DFMA R16, R10, R16, R10 ;  /* 0x000000100a10722b */ /* 0x000fd0000000000a */
[----:B------:R-:W-:-:S08]  /*1170*/  DMUL R10, R12, R16 ;  /* 0x000000100c0a7228 */ /* 0x000fd00000000000 */
[----:B------:R-:W-:-:S08]  /*1180*/  DFMA R10, R12, R16, R10 ;  /* 0x000000100c0a722b */ /* 0x000fd0000000000a */
[----:B------:R-:W-:-:S08]  /*1190*/  DMUL R24, R10, R10 ;  /* 0x0000000a0a187228 */ /* 0x000fd00000000000 */
[----:B------:R-:W-:Y:S01]  /*11a0*/  DFMA R14, R24, UR6, R14 ;  /* 0x00000006180e7c2b */ /* 0x000fe2000800000e */
[----:B------:R-:W-:Y:S01]  /*11b0*/  UMOV UR6, 0x75488a3f ;  /* 0x75488a3f00067882 */ /* 0x000fe20000000000 */
[----:B------:R-:W-:-:S06]  /*11c0*/  UMOV UR7, 0x3ef3b20a ;  /* 0x3ef3b20a00077882 */ /* 0x000fcc0000000000 */
[----:B------:R-:W-:Y:S01]  /*11d0*/  DFMA R20, R24, R14, UR6 ;  /* 0x0000000618147e2b */ /* 0x000fe2000800000e */
[----:B------:R-:W-:Y:S01]  /*11e0*/  UMOV UR6, 0xe4faecd5 ;  /* 0xe4faecd500067882 */ /* 0x000fe20000000000 */
[----:B------:R-:W-:Y:S01]  /*11f0*/  UMOV UR7, 0x3f1745cd ;  /* 0x3f1745cd00077882 */ /* 0x000fe20000000000 */
[----:B------:R-:W-:-:S05]  /*1200*/  DADD R14, R12, -R10 ;  /* 0x000000000c0e7229 */ /* 0x000fca000000080a */
[----:B------:R-:W-:Y:S01]  /*1210*/  DFMA R20, R24, R20, UR6 ;  /* 0x0000000618147e2b */ /* 0x000fe20008000014 */
[----:B------:R-:W-:Y:S01]  /*1220*/  UMOV UR6, 0x258a578b ;  /* 0x258a578b00067882 */ /* 0x000fe20000000000 */
[----:B------:R-:W-:Y:S01]  /*1230*/  UMOV UR7, 0x3f3c71c7 ;  /* 0x3f3c71c700077882 */ /* 0x000fe20000000000 */
[----:B------:R-:W-:-:S05]  /*1240*/  DADD R14, R14, R14 ;  /* 0x000000000e0e7229 */ /* 0x000fca000000000e */
[----:B------:R-:W-:Y:S01]  /*1250*/  DFMA R20, R24, R20, UR6 ;  /* 0x0000000618147e2b */ /* 0x000fe20008000014 */
[----:B------:R-:W-:Y:S01]  /*1260*/  UMOV UR6, 0x9242b910 ;  /* 0x9242b91000067882 */ /* 0x000fe20000000000 */
[----:B------:R-:W-:Y:S01]  /*1270*/  UMOV UR7, 0x3f624924 ;  /* 0x3f62492400077882 */ /* 0x000fe20000000000 */
[----:B------:R-:W-:-:S05]  /*1280*/  DFMA R14, R12, -R10, R14 ;  /* 0x8000000a0c0e722b */ /* 0x000fca000000000e */
[----:B------:R-:W-:Y:S01]  /*1290*/  DFMA R20, R24, R20, UR6 ;  /* 0x0000000618147e2b */ /* 0x000fe20008000014 */
[----:B------:R-:W-:Y:S01]  /*12a0*/  UMOV UR6, 0x99999dfb ;  /* 0x99999dfb00067882 */ /* 0x000fe20000000000 */
[----:B------:R-:W-:Y:S01]  /*12b0*/  UMOV UR7, 0x3f899999 ;  /* 0x3f89999900077882 */ /* 0x000fe20000000000 */
[----:B------:R-:W-:Y:S02]  /*12c0*/  DMUL R14, R16, R14 ;  /* 0x0000000e100e7228 */ /* 0x000fe40000000000 */
[----:B------:R-:W-:-:S03]  /*12d0*/  DMUL R16, R10, R10 ;  /* 0x0000000a0a107228 */ /* 0x000fc60000000000 */
[----:B------:R-:W-:Y:S01]  /*12e0*/  DFMA R20, R24, R20, UR6 ;  /* 0x0000000618147e2b */ /* 0x000fe20008000014 */
[----:B------:R-:W-:Y:S01]  /*12f0*/  UMOV UR6, 0x55555555 ;  /* 0x5555555500067882 */ /* 0x000fe20000000000 */
[----:B------:R-:W-:-:S03]  /*1300*/  UMOV UR7, 0x3fb55555 ;  /* 0x3fb5555500077882 */ /* 0x000fc60000000000 */
[----:B------:R-:W-:Y:S02]  /*1310*/  VIADD R23, R15, 0x100000 ;  /* 0x001000000f177836 */ /* 0x000fe40000000000 */
[----:B------:R-:W-:Y:S01]  /*1320*/  IMAD.MOV.U32 R22, RZ, RZ, R14 ;  /* 0x000000ffff167224 */ /* 0x000fe200078e000e */
[----:B------:R-:W-:-:S08]  /*1330*/  DFMA R12, R24, R20, UR6 ;  /* 0x00000006180c7e2b */ /* 0x000fd00008000014 */
[----:B------:R-:W-:Y:S01]  /*1340*/  DADD R18, -R12, UR6 ;  /* 0x000000060c127e29 */ /* 0x000fe20008000100 */
[----:B------:R-:W-:Y:S01]  /*1350*/  UMOV UR6, 0xb9e7b0 ;  /* 0x00b9e7b000067882 */ /* 0x000fe20000000000 */
[----:B------:R-:W-:-:S06]  /*1360*/  UMOV UR7, 0x3c46a4cb ;  /* 0x3c46a4cb00077882 */ /* 0x000fcc0000000000 */
[----:B------:R-:W-:Y:S02]  /*1370*/  DFMA R18, R24, R20, R18 ;  /* 0x000000141812722b */ /* 0x000fe40000000012 */
[C---:B------:R-:W-:Y:S02]  /*1380*/  DFMA R20, R10.reuse, R10, -R16 ;  /* 0x0000000a0a14722b */ /* 0x040fe40000000810 */
[----:B------:R-:W-:-:S06]  /*1390*/  DMUL R24, R10, R16 ;  /* 0x000000100a187228 */ /* 0x000fcc0000000000 */
[----:B------:R-:W-:Y:S02]  /*13a0*/  DFMA R20, R10, R22, R20 ;  /* 0x000000160a14722b */ /* 0x000fe40000000014 */
[----:B------:R-:W-:Y:S01]  /*13b0*/  DADD R22, R18, -UR6 ;  /* 0x8000000612167e29 */ /* 0x000fe20008000000 */
[----:B------:R-:W-:Y:S01]  /*13c0*/  UMOV UR6, 0x80000000 ;  /* 0x8000000000067882 */ /* 0x000fe20000000000 */
[----:B------:R-:W-:Y:S01]  /*13d0*/  DFMA R18, R10, R16, -R24 ;  /* 0x000000100a12722b */ /* 0x000fe20000000818 */
[----:B------:R-:W-:-:S07]  /*13e0*/  UMOV UR7, 0x43300000 ;  /* 0x4330000000077882 */ /* 0x000fce0000000000 */
[----:B------:R-:W-:Y:S02]  /*13f0*/  DFMA R18, R14, R16, R18 ;  /* 0x000000100e12722b */ /* 0x000fe40000000012 */
[----:B------:R-:W-:-:S06]  /*1400*/  DADD R16, R12, R22 ;  /* 0x000000000c107229 */ /* 0x000fcc0000000016 */
[----:B------:R-:W-:Y:S02]  /*1410*/  DFMA R18, R10, R20, R18 ;  /* 0x000000140a12722b */ /* 0x000fe40000000012 */
[----:B------:R-:W-:Y:S02]  /*1420*/  DADD R20, R12, -R16 ;  /* 0x000000000c147229 */ /* 0x000fe40000000810 */
[----:B------:R-:W-:-:S06]  /*1430*/  DMUL R12, R16, R24 ;  /* 0x00000018100c7228 */ /* 0x000fcc0000000000 */
[----:B------:R-:W-:Y:S02]  /*1440*/  DADD R22, R22, R20 ;  /* 0x0000000016167229 */ /* 0x000fe40000000014 */
[----:B------:R-:W-:-:S08]  /*1450*/  DFMA R20, R16, R24, -R12 ;  /* 0x000000181014722b */ /* 0x000fd0000000080c */
[----:B------:R-:W-:-:S08]  /*1460*/  DFMA R18, R16, R18, R20 ;  /* 0x000000121012722b */ /* 0x000fd00000000014 */
[----:B------:R-:W-:-:S08]  /*1470*/  DFMA R22, R22, R24, R18 ;  /* 0x000000181616722b */ /* 0x000fd00000000012 */
[----:B------:R-:W-:-:S08]  /*1480*/  DADD R18, R12, R22 ;  /* 0x000000000c127229 */ /* 0x000fd00000000016 */
[--C-:B------:R-:W-:Y:S02]  /*1490*/  DADD R16, R10, R18.reuse ;  /* 0x000000000a107229 */ /* 0x100fe40000000012 */
[----:B------:R-:W-:-:S06]  /*14a0*/  DADD R12, R12, -R18 ;  /* 0x000000000c0c7229 */ /* 0x000fcc0000000812 */
[----:B------:R-:W-:Y:S02]  /*14b0*/  DADD R10, R10, -R16 ;  /* 0x000000000a0a7229 */ /* 0x000fe40000000810 */
[----:B------:R-:W-:-:S06]  /*14c0*/  DADD R12, R22, R12 ;  /* 0x00000000160c7229 */ /* 0x000fcc000000000c */
[----:B------:R-:W-:-:S08]  /*14d0*/  DADD R10, R18, R10 ;  /* 0x00000000120a7229 */ /* 0x000fd0000000000a */
[----:B------:R-:W-:Y:S01]  /*14e0*/  DADD R12, R12, R10 ;  /* 0x000000000c0c7229 */ /* 0x000fe2000000000a */
[C---:B------:R-:W-:Y:S02]  /*14f0*/  VIADD R10, R29.reuse, 0xfffffc01 ;  /* 0xfffffc011d0a7836 */ /* 0x040fe40000000000 */
[----:B------:R-:W-:Y:S02]  /*1500*/  @P1 VIADD R10, R29, 0xfffffc02 ;  /* 0xfffffc021d0a1836 */ /* 0x000fe40000000000 */
[----:B------:R-:W-:-:S03]  /*1510*/  IMAD.MOV.U32 R11, RZ, RZ, 0x43300000 ;  /* 0x43300000ff0b7424 */ /* 0x000fc600078e00ff */
[----:B------:R-:W-:Y:S01]  /*1520*/  DADD R14, R14, R12 ;  /* 0x000000000e0e7229 */ /* 0x000fe2000000000c */
[----:B------:R-:W-:-:S06]  /*1530*/  LOP3.LUT R10, R10, 0x80000000, RZ, 0x3c, !PT ;  /* 0x800000000a0a7812 */ /* 0x000fcc00078e3cff */
[----:B------:R-:W-:Y:S01]  /*1540*/  DADD R12, R10, -UR6 ;  /* 0x800000060a0c7e29 */ /* 0x000fe20008000000 */
[----:B------:R-:W-:Y:S01]  /*1550*/  UMOV UR6, 0xfefa39ef ;  /* 0xfefa39ef00067882 */ /* 0x000fe20000000000 */
[----:B------:R-:W-:Y:S01]  /*1560*/  DADD R18, R16, R14 ;  /* 0x0000000010127229 */ /* 0x000fe2000000000e */
[----:B------:R-:W-:-:S07]  /*1570*/  UMOV UR7, 0x3fe62e42 ;  /* 0x3fe62e4200077882 */ /* 0x000fce0000000000 */
[--C-:B------:R-:W-:Y:S02]  /*1580*/  DFMA R10, R12, UR6, R18.reuse ;  /* 0x000000060c0a7c2b */ /* 0x100fe40008000012 */
[----:B------:R-:W-:-:S06]  /*1590*/  DADD R20, R16, -R18 ;  /* 0x0000000010147229 */ /* 0x000fcc0000000812 */
[----:B------:R-:W-:Y:S02]  /*15a0*/  DFMA R16, R12, -UR6, R10 ;  /* 0x800000060c107c2b */ /* 0x000fe4000800000a */
[----:B------:R-:W-:-:S06]  /*15b0*/  DADD R20, R14, R20 ;  /* 0x000000000e147229 */ /* 0x000fcc0000000014 */
[----:B------:R-:W-:-:S08]  /*15c0*/  DADD R16, -R18, R16 ;  /* 0x0000000012107229 */ /* 0x000fd00000000110 */
[----:B------:R-:W-:-:S08]  /*15d0*/  DADD R14, R20, -R16 ;  /* 0x00000000140e7229 */ /* 0x000fd00000000810 */
[----:B------:R-:W-:-:S08]  /*15e0*/  DFMA R14, R12, UR8, R14 ;  /* 0x000000080c0e7c2b */ /* 0x000fd0000800000e */
[----:B------:R-:W-:-:S08]  /*15f0*/  DADD R12, R10, R14 ;  /* 0x000000000a0c7229 */ /* 0x000fd0000000000e */
[----:B------:R-:W-:Y:S02]  /*1600*/  DADD R10, R10, -R12 ;  /* 0x000000000a0a7229 */ /* 0x000fe4000000080c */
[----:B------:R-:W-:-:S06]  /*1610*/  DMUL R16, R12, 2 ;  /* 0x400000000c107828 */ /* 0x000fcc0000000000 */
[----:B------:R-:W-:Y:S02]  /*1620*/  DADD R14, R14, R10 ;  /* 0x000000000e0e7229 */ /* 0x000fe4000000000a */
[----:B------:R-:W-:-:S08]  /*1630*/  DFMA R12, R12, 2, -R16 ;  /* 0x400000000c0c782b */ /* 0x000fd00000000810 */
[----:B------:R-:W-:Y:S01]  /*1640*/  DFMA R14, R14, 2, R12 ;  /* 0x400000000e0e782b */ /* 0x000fe2000000000c */
[----:B------:R-:W-:Y:S02]  /*1650*/  IMAD.MOV.U32 R12, RZ, RZ, 0x652b82fe ;  /* 0x652b82feff0c7424 */ /* 0x000fe400078e00ff */
[----:B------:R-:W-:-:S05]  /*1660*/  IMAD.MOV.U32 R13, RZ, RZ, 0x3ff71547 ;  /* 0x3ff71547ff0d7424 */ /* 0x000fca00078e00ff */
[----:B------:R-:W-:-:S08]  /*1670*/  DADD R18, R16, R14 ;  /* 0x0000000010127229 */ /* 0x000fd0000000000e */
[----:B------:R-:W-:Y:S02]  /*1680*/  DFMA R12, R18, R12, 6.75539944105574400000e+15 ;  /* 0x43380000120c742b */ /* 0x000fe4000000000c */
[----:B------:R-:W-:Y:S01]  /*1690*/  FSETP.GEU.AND P0, PT, |R19|, 4.1917929649353027344, PT ;  /* 0x4086232b1300780b */ /* 0x000fe20003f0e200 */
[----:B------:R-:W-:-:S05]  /*16a0*/  DADD R16, R16, -R18 ;  /* 0x0000000010107229 */ /* 0x000fca0000000812 */
[----:B------:R-:W-:-:S03]  /*16b0*/  DADD R10, R12, -6.75539944105574400000e+15 ;  /* 0xc33800000c0a7429 */ /* 0x000fc60000000000 */
[----:B------:R-:W-:-:S05]  /*16c0*/  DADD R14, R14, R16 ;  /* 0x000000000e0e7229 */ /* 0x000fca0000000010 */
[----:B------:R-:W-:Y:S01]  /*16d0*/  DFMA R20, R10, -UR6, R18 ;  /* 0x800000060a147c2b */ /* 0x000fe20008000012 */
[----:B------:R-:W-:Y:S01]  /*16e0*/  UMOV UR6, 0x3b39803f ;  /* 0x3b39803f00067882 */ /* 0x000fe20000000000 */
[----:B------:R-:W-:-:S06]  /*16f0*/  UMOV UR7, 0x3c7abc9e ;  /* 0x3c7abc9e00077882 */ /* 0x000fcc0000000000 */
[----:B------:R-:W-:Y:S01]  /*1700*/  DFMA R20, R10, -UR6, R20 ;  /* 0x800000060a147c2b */ /* 0x000fe20008000014 */
[----:B------:R-:W-:Y:S01]  /*1710*/  UMOV UR6, 0x69ce2bdf ;  /* 0x69ce2bdf00067882 */ /* 0x000fe20000000000 */
[----:B------:R-:W-:Y:S01]  /*1720*/  IMAD.MOV.U32 R10, RZ, RZ, -0x35dec16 ;  /* 0xfca213eaff0a7424 */ /* 0x000fe200078e00ff */
[----:B------:R-:W-:Y:S01]  /*1730*/  UMOV UR7, 0x3e5ade15 ;  /* 0x3e5ade1500077882 */ /* 0x000fe20000000000 */
[----:B------:R-:W-:-:S06]  /*1740*/  IMAD.MOV.U32 R11, RZ, RZ, 0x3e928af3 ;  /* 0x3e928af3ff0b7424 */ /* 0x000fcc00078e00ff */
[----:B------:R-:W-:Y:S01]  /*1750*/  DFMA R10, R20, UR6, R10 ;  /* 0x00000006140a7c2b */ /* 0x000fe2000800000a */
[----:B------:R-:W-:Y:S01]  /*1760*/  UMOV UR6, 0x62401315 ;  /* 0x6240131500067882 */ /* 0x000fe20000000000 */
[----:B------:R-:W-:-:S06]  /*1770*/  UMOV UR7, 0x3ec71dee ;  /* 0x3ec71dee00077882 */ /* 0x000fcc0000000000 */
[----:B------:R-:W-:Y:S01]  /*1780*/  DFMA R10, R20, R10, UR6 ;  /* 0x00000006140a7e2b */ /* 0x000fe2000800000a */
        /* <DEDUP_REMOVED lines=20> */
[----:B------:R-:W-:-:S08]  /*18d0*/  DFMA R10, R20, R10, UR6 ;  /* 0x00000006140a7e2b */ /* 0x000fd0000800000a */
[----:B------:R-:W-:-:S08]  /*18e0*/  DFMA R10, R20, R10, 1 ;  /* 0x3ff00000140a742b */ /* 0x000fd0000000000a */
[----:B------:R-:W-:-:S10]  /*18f0*/  DFMA R10, R20, R10, 1 ;  /* 0x3ff00000140a742b */ /* 0x000fd4000000000a */
[----:B------:R-:W-:Y:S02]  /*1900*/  IMAD R17, R12, 0x100000, R11 ;  /* 0x001000000c117824 */ /* 0x000fe400078e020b */
[----:B------:R-:W-:Y:S01]  /*1910*/  IMAD.MOV.U32 R16, RZ, RZ, R10 ;  /* 0x000000ffff107224 */ /* 0x000fe200078e000a */
[----:B------:R-:W-:Y:S06]  /*1920*/  @!P0 BRA `(.L_x_44) ;  /* 0x0000000000308947 */ /* 0x000fec0003800000 */
[----:B------:R-:W-:Y:S01]  /*1930*/  FSETP.GEU.AND P1, PT, |R19|, 4.2275390625, PT ;  /* 0x408748001300780b */ /* 0x000fe20003f2e200 */
[C---:B------:R-:W-:Y:S02]  /*1940*/  DADD R16, R18.reuse, +INF ;  /* 0x7ff0000012107429 */ /* 0x040fe40000000000 */
[----:B------:R-:W-:-:S08]  /*1950*/  DSETP.GEU.AND P0, PT, R18, RZ, PT ;  /* 0x000000ff1200722a */ /* 0x000fd00003f0e000 */
[----:B------:R-:W-:Y:S02]  /*1960*/  FSEL R16, R16, RZ, P0 ;  /* 0x000000ff10107208 */ /* 0x000fe40000000000 */
[----:B------:R-:W-:Y:S02]  /*1970*/  @!P1 LEA.HI R13, R12, R12, RZ, 0x1 ;  /* 0x0000000c0c0d9211 */ /* 0x000fe400078f08ff */
[----:B------:R-:W-:Y:S02]  /*1980*/  FSEL R17, R17, RZ, P0 ;  /* 0x000000ff11117208 */ /* 0x000fe40000000000 */
[----:B------:R-:W-:-:S05]  /*1990*/  @!P1 SHF.R.S32.HI R13, RZ, 0x1, R13 ;  /* 0x00000001ff0d9819 */ /* 0x000fca000001140d */
[----:B------:R-:W-:Y:S02]  /*19a0*/  @!P1 IMAD.IADD R12, R12, 0x1, -R13 ;  /* 0x000000010c0c9824 */ /* 0x000fe400078e0a0d */
[----:B------:R-:W-:-:S03]  /*19b0*/  @!P1 IMAD R11, R13, 0x100000, R11 ;  /* 0x001000000d0b9824 */ /* 0x000fc600078e020b */
[----:B------:R-:W-:Y:S01]  /*19c0*/  @!P1 LEA R13, R12, 0x3ff00000, 0x14 ;  /* 0x3ff000000c0d9811 */ /* 0x000fe200078ea0ff */
[----:B------:R-:W-:-:S06]  /*19d0*/  @!P1 IMAD.MOV.U32 R12, RZ, RZ, RZ ;  /* 0x000000ffff0c9224 */ /* 0x000fcc00078e00ff */
[----:B------:R-:W-:-:S11]  /*19e0*/  @!P1 DMUL R16, R10, R12 ;  /* 0x0000000c0a109228 */ /* 0x000fd60000000000 */
.L_x_44:
[----:B------:R-:W-:Y:S01]  /*19f0*/  DFMA R14, R14, R16, R16 ;  /* 0x000000100e0e722b */ /* 0x000fe20000000010 */
[----:B------:R-:W-:Y:S01]  /*1a00*/  IMAD.MOV.U32 R10, RZ, RZ, R0 ;  /* 0x000000ffff0a7224 */ /* 0x000fe200078e0000 */
[----:B------:R-:W-:Y:S01]  /*1a10*/  DSETP.NEU.AND P0, PT, |R16|, +INF , PT ;  /* 0x7ff000001000742a */ /* 0x000fe20003f0d200 */
[----:B------:R-:W-:-:S07]  /*1a20*/  IMAD.MOV.U32 R11, RZ, RZ, 0x0 ;  /* 0x00000000ff0b7424 */ /* 0x000fce00078e00ff */
[----:B------:R-:W-:Y:S02]  /*1a30*/  FSEL R12, R16, R14, !P0 ;  /* 0x0000000e100c7208 */ /* 0x000fe40004000000 */
[----:B------:R-:W-:Y:S01]  /*1a40*/  FSEL R13, R17, R15, !P0 ;  /* 0x0000000f110d7208 */ /* 0x000fe20004000000 */
[----:B------:R-:W-:Y:S06]  /*1a50*/  RET.REL.NODEC R10 `(_Z8vectorNSPfS_i) ;  /* 0xffffffe40a687950 */ /* 0x000fec0003c3ffff */
.L_x_45:
        /* <DEDUP_REMOVED lines=10> */
.L_x_48:


//--------------------- .nv.shared._Z9reduceMaxPfS_i --------------------------
	.section	.nv.shared._Z9reduceMaxPfS_i,"aw",@nobits
	.sectionflags	@""
	.align	16
	.zero		1024


//--------------------- .nv.shared.reserved.0     --------------------------
	.section	.nv.shared.reserved.0,"aw",@nobits
	.weak		__nv_reservedSMEM_offset_0_alias
	.size		__nv_reservedSMEM_offset_0_alias, 0, 64
	.other		__nv_reservedSMEM_offset_0_alias,@"STO_CUDA_RESERVED_SHARED STV_DEFAULT"
__nv_reservedSMEM_offset_0_alias:
	.zero		0
	.zero		64


//--------------------- .nv.shared._Z7vectorSPfS_i --------------------------
	.section	.nv.shared._Z7vectorSPfS_i,"aw",@nobits
	.sectionflags	@""
	.align	16
.nv.shared._Z7vectorSPfS_i:
	.zero		5136


//--------------------- .nv.shared._Z8vectorNSPfS_i --------------------------
	.section	.nv.shared._Z8vectorNSPfS_i,"aw",@nobits
	.sectionflags	@""
	.align	16
	.zero		1024


//--------------------- .nv.constant0._Z9reduceMaxPfS_i --------------------------
	.section	.nv.constant0._Z9reduceMaxPfS_i,"a",@progbits
	.sectionflags	@""
	.align	4
.nv.constant0._Z9reduceMaxPfS_i:
	.zero		916


//--------------------- .nv.constant0._Z7vectorSPfS_i --------------------------
	.section	.nv.constant0._Z7vectorSPfS_i,"a",@progbits
	.sectionflags	@""
	.align	4
.nv.constant0._Z7vectorSPfS_i:
	.zero		916


//--------------------- .nv.constant0._Z8vectorNSPfS_i --------------------------
	.section	.nv.constant0._Z8vectorNSPfS_i,"a",@progbits
	.sectionflags	@""
	.align	4
.nv.constant0._Z8vectorNSPfS_i:
	.zero		916


//--------------------- SYMBOLS --------------------------

	.type		.nv.reservedSmem.offset0,@object
	.size		.nv.reservedSmem.offset0,0x4
	.type		.nv.reservedSmem.cap,@object
	.size		.nv.reservedSmem.cap,0x4
